// auto-generated by cutlass_sweep.gemm — config: {"arch": "sm_100", "cluster_m": 1, "cluster_n": 1, "dtype": "e4m3", "stages": 4, "tile_k": 32, "tile_m": 64, "tile_n": 256}
#include "cutlass/cutlass.h"
#include "cutlass/gemm/collective/collective_builder.hpp"
#include "cutlass/gemm/device/gemm_universal_adapter.h"
#include "cutlass/gemm/kernel/gemm_universal.hpp"
#include "cutlass/epilogue/collective/collective_builder.hpp"

using ElemA = cutlass::float_e4m3_t;
using ElemB = cutlass::float_e4m3_t;
using ElemCD = cutlass::float_e4m3_t;
using Acc  = float;
using TileShape    = cute::Shape<cute::_64, cute::_256, cute::_32>;
using ClusterShape = cute::Shape<cute::_1, cute::_1, cute::_1>;

using CollectiveEpilogue = typename cutlass::epilogue::collective::CollectiveBuilder<
    cutlass::arch::Sm100, cutlass::arch::OpClassTensorOp,
    TileShape, ClusterShape,
    cutlass::epilogue::collective::EpilogueTileAuto,
    Acc, Acc,
    ElemCD, cutlass::layout::RowMajor, 128 / cutlass::sizeof_bits<ElemCD>::value,
    ElemCD, cutlass::layout::RowMajor, 128 / cutlass::sizeof_bits<ElemCD>::value,
    cutlass::epilogue::collective::EpilogueScheduleAuto
  >::CollectiveOp;

using CollectiveMainloop = typename cutlass::gemm::collective::CollectiveBuilder<
    cutlass::arch::Sm100, cutlass::arch::OpClassTensorOp,
    ElemA, cutlass::layout::RowMajor, 128 / cutlass::sizeof_bits<ElemA>::value,
    ElemB, cutlass::layout::ColumnMajor, 128 / cutlass::sizeof_bits<ElemB>::value,
    Acc,
    TileShape, ClusterShape,
    cutlass::gemm::collective::StageCount<4>,
    cutlass::gemm::collective::KernelScheduleAuto
  >::CollectiveOp;

using GemmKernel = cutlass::gemm::kernel::GemmUniversal<
    cute::Shape<int,int,int,int>,
    CollectiveMainloop,
    CollectiveEpilogue
>;
using Gemm = cutlass::gemm::device::GemmUniversalAdapter<GemmKernel>;

// Force the device kernel symbol into the cubin without needing a host main.
auto* _anchor = &cutlass::device_kernel<GemmKernel>;


// ===== COMPILED SASS (sm_100a) =====

	.target	sm_100a

	.elftype	@"ET_EXEC"


//--------------------- .note.nv.tkinfo           --------------------------
	.section	.note.nv.tkinfo,"",@"SHT_NOTE"
	.sectionflags	@"SHF_NOTE_NV_TKINFO"
	.tkinfo
        /*0018*/ 	.word	0x00000002
        /*0030*/ 	.string	""
        /*0030*/ 	.string	"ptxas"
        /*0030*/ 	.string	"Cuda compilation tools, release 13.0, V13.0.88"
        /*0030*/ 	.string	"Build cuda_13.0.r13.0/compiler.36424714_0"
        /*0030*/ 	.string	"-arch sm_100a -m 64 "



//--------------------- .note.nv.cuinfo           --------------------------
	.section	.note.nv.cuinfo,"",@"SHT_NOTE"
	.sectionflags	@"SHF_NOTE_NV_CUINFO"
        /*0018*/ 	.short	0x0002
        /*001a*/ 	.short	0x0064
        /*001c*/ 	.short	0x0082
	.zero		2


//--------------------- .nv.info                  --------------------------
	.section	.nv.info,"",@"SHT_CUDA_INFO"
	.align	4


	//----- nvinfo : EIATTR_REGCOUNT
	.align		4
        /*0000*/ 	.byte	0x04, 0x2f
        /*0002*/ 	.short	(.L_20 - .L_19)
	.align		4
.L_19:
        /*0004*/ 	.word	index@(_ZN7cutlass13device_kernelINS_4gemm6kernel13GemmUniversalIN4cute5tupleIJiiiiEEENS1_10collective13CollectiveMmaINS1_35MainloopSm100TmaUmmaWarpSpecializedILi4ELi2ELi4ENS5_IJNS4_1CILi1EEESB_SB_EEEEENS5_IJNSA_ILi64EEENSA_ILi256EEENSA_ILi32EEEEEENS_12float_e4m3_tENS5_IJlSB_lEEESI_SJ_NS4_8TiledMMAINS4_8MMA_AtomIJNS4_10MMA_TraitsINS4_19SM100_MMA_F8F6F4_SSEJSI_SI_fSE_SF_NS4_17integral_constantINS4_4UMMA5MajorELSQ_0EEESR_NSO_INSP_7ScaleInELSS_0EEEST_EEEEEENS4_6LayoutISC_NS5_IJNSA_ILi0EEESX_SX_EEEEENS5_IJNS4_10UnderscoreES10_S10_EEEEENS4_13SM90_TMA_LOADENS4_14ComposedLayoutINS4_7SwizzleILi1ELi4ELi3EEENS4_18smem_ptr_flag_bitsILi8EEENSW_INS5_IJNSA_ILi8EEESG_EEENS5_IJSG_SB_EEEEEEEvNS4_8identityES13_S1D_vS1E_EENS_8epilogue10collective18CollectiveEpilogueINS1G_23Sm100TmaWarpSpecializedILi4ELi2ELi32ELb0ELb0EEEJSH_NS5_IJNSW_ISE_SB_EES1L_EEESI_SJ_SI_SJ_NS1G_6fusion15FusionCallbacksIS1K_NS1N_17LinearCombinationISI_fSI_fLNS_15FloatRoundStyleE2EEESH_S1M_JEEENS4_5SM1004TMEM4LOAD26SM100_TMEM_LOAD_16dp32b32xES13_NS14_INS15_ILi2ELi4ELi3EEES18_NSW_INS5_IJS19_SE_EEENS5_IJSE_SB_EEEEEEENS4_39AutoVectorizingCopyWithAssumedAlignmentILi128EEENS4_14SM90_TMA_STOREES21_S23_S23_EEEvvEEEEvNT_6ParamsE)
        /*0008*/ 	.word	0x00000079


	//----- nvinfo : EIATTR_FRAME_SIZE
	.align		4
.L_20:
        /*000c*/ 	.byte	0x04, 0x11
        /*000e*/ 	.short	(.L_22 - .L_21)
	.align		4
.L_21:
        /*0010*/ 	.word	index@($__internal_2_$__cuda_sm10x_tcgen05_guardrail_trap_unallocated_columns_being_dealloced)
        /*0014*/ 	.word	0x00000000


	//----- nvinfo : EIATTR_FRAME_SIZE
	.align		4
.L_22:
        /*0018*/ 	.byte	0x04, 0x11
        /*001a*/ 	.short	(.L_24 - .L_23)
	.align		4
.L_23:
        /*001c*/ 	.word	index@($__internal_1_$__cuda_sm10x_tcgen05_guardrail_trap_phase_invalid_during_alloc)
        /*0020*/ 	.word	0x00000000


	//----- nvinfo : EIATTR_FRAME_SIZE
	.align		4
.L_24:
        /*0024*/ 	.byte	0x04, 0x11
        /*0026*/ 	.short	(.L_26 - .L_25)
	.align		4
.L_25:
        /*0028*/ 	.word	index@($__internal_0_$__cuda_sm10x_tcgen05_guardrail_trap_col_being_dealloced_not_returned_by_alloc)
        /*002c*/ 	.word	0x00000000


	//----- nvinfo : EIATTR_FRAME_SIZE
	.align		4
.L_26:
        /*0030*/ 	.byte	0x04, 0x11
        /*0032*/ 	.short	(.L_28 - .L_27)
	.align		4
.L_27:
        /*0034*/ 	.word	index@(_ZN7cutlass13device_kernelINS_4gemm6kernel13GemmUniversalIN4cute5tupleIJiiiiEEENS1_10collective13CollectiveMmaINS1_35MainloopSm100TmaUmmaWarpSpecializedILi4ELi2ELi4ENS5_IJNS4_1CILi1EEESB_SB_EEEEENS5_IJNSA_ILi64EEENSA_ILi256EEENSA_ILi32EEEEEENS_12float_e4m3_tENS5_IJlSB_lEEESI_SJ_NS4_8TiledMMAINS4_8MMA_AtomIJNS4_10MMA_TraitsINS4_19SM100_MMA_F8F6F4_SSEJSI_SI_fSE_SF_NS4_17integral_constantINS4_4UMMA5MajorELSQ_0EEESR_NSO_INSP_7ScaleInELSS_0EEEST_EEEEEENS4_6LayoutISC_NS5_IJNSA_ILi0EEESX_SX_EEEEENS5_IJNS4_10UnderscoreES10_S10_EEEEENS4_13SM90_TMA_LOADENS4_14ComposedLayoutINS4_7SwizzleILi1ELi4ELi3EEENS4_18smem_ptr_flag_bitsILi8EEENSW_INS5_IJNSA_ILi8EEESG_EEENS5_IJSG_SB_EEEEEEEvNS4_8identityES13_S1D_vS1E_EENS_8epilogue10collective18CollectiveEpilogueINS1G_23Sm100TmaWarpSpecializedILi4ELi2ELi32ELb0ELb0EEEJSH_NS5_IJNSW_ISE_SB_EES1L_EEESI_SJ_SI_SJ_NS1G_6fusion15FusionCallbacksIS1K_NS1N_17LinearCombinationISI_fSI_fLNS_15FloatRoundStyleE2EEESH_S1M_JEEENS4_5SM1004TMEM4LOAD26SM100_TMEM_LOAD_16dp32b32xES13_NS14_INS15_ILi2ELi4ELi3EEES18_NSW_INS5_IJS19_SE_EEENS5_IJSE_SB_EEEEEEENS4_39AutoVectorizingCopyWithAssumedAlignmentILi128EEENS4_14SM90_TMA_STOREES21_S23_S23_EEEvvEEEEvNT_6ParamsE)
        /*0038*/ 	.word	0x00000000


	//----- nvinfo : EIATTR_MIN_STACK_SIZE
	.align		4
.L_28:
        /*003c*/ 	.byte	0x04, 0x12
        /*003e*/ 	.short	(.L_30 - .L_29)
	.align		4
.L_29:
        /*0040*/ 	.word	index@(_ZN7cutlass13device_kernelINS_4gemm6kernel13GemmUniversalIN4cute5tupleIJiiiiEEENS1_10collective13CollectiveMmaINS1_35MainloopSm100TmaUmmaWarpSpecializedILi4ELi2ELi4ENS5_IJNS4_1CILi1EEESB_SB_EEEEENS5_IJNSA_ILi64EEENSA_ILi256EEENSA_ILi32EEEEEENS_12float_e4m3_tENS5_IJlSB_lEEESI_SJ_NS4_8TiledMMAINS4_8MMA_AtomIJNS4_10MMA_TraitsINS4_19SM100_MMA_F8F6F4_SSEJSI_SI_fSE_SF_NS4_17integral_constantINS4_4UMMA5MajorELSQ_0EEESR_NSO_INSP_7ScaleInELSS_0EEEST_EEEEEENS4_6LayoutISC_NS5_IJNSA_ILi0EEESX_SX_EEEEENS5_IJNS4_10UnderscoreES10_S10_EEEEENS4_13SM90_TMA_LOADENS4_14ComposedLayoutINS4_7SwizzleILi1ELi4ELi3EEENS4_18smem_ptr_flag_bitsILi8EEENSW_INS5_IJNSA_ILi8EEESG_EEENS5_IJSG_SB_EEEEEEEvNS4_8identityES13_S1D_vS1E_EENS_8epilogue10collective18CollectiveEpilogueINS1G_23Sm100TmaWarpSpecializedILi4ELi2ELi32ELb0ELb0EEEJSH_NS5_IJNSW_ISE_SB_EES1L_EEESI_SJ_SI_SJ_NS1G_6fusion15FusionCallbacksIS1K_NS1N_17LinearCombinationISI_fSI_fLNS_15FloatRoundStyleE2EEESH_S1M_JEEENS4_5SM1004TMEM4LOAD26SM100_TMEM_LOAD_16dp32b32xES13_NS14_INS15_ILi2ELi4ELi3EEES18_NSW_INS5_IJS19_SE_EEENS5_IJSE_SB_EEEEEEENS4_39AutoVectorizingCopyWithAssumedAlignmentILi128EEENS4_14SM90_TMA_STOREES21_S23_S23_EEEvvEEEEvNT_6ParamsE)
        /*0044*/ 	.word	0x00000000
.L_30:


//--------------------- .nv.compat                --------------------------
	.section	.nv.compat,"",@"SHT_CUDA_COMPAT_INFO"
	.align	4
        /*0000*/ 	.byte	0x02, 0x09, 0x01, 0x00, 0x02, 0x02, 0x02, 0x00, 0x02, 0x05, 0x05, 0x00, 0x03, 0x07, 0x01, 0x01
        /*0010*/ 	.byte	0x02, 0x03, 0x01, 0x00, 0x02, 0x06, 0x01, 0x00, 0x04, 0x0b, 0x08, 0x00, 0x09, 0x00, 0x00, 0x00
        /*0020*/ 	.byte	0x00, 0x00, 0x00, 0x00


//--------------------- .nv.info._ZN7cutlass13device_kernelINS_4gemm6kernel13GemmUniversalIN4cute5tupleIJiiiiEEENS1_10collective13CollectiveMmaINS1_35MainloopSm100TmaUmmaWarpSpecializedILi4ELi2ELi4ENS5_IJNS4_1CILi1EEESB_SB_EEEEENS5_IJNSA_ILi64EEENSA_ILi256EEENSA_ILi32EEEEEENS_12float_e4m3_tENS5_IJlSB_lEEESI_SJ_NS4_8TiledMMAINS4_8MMA_AtomIJNS4_10MMA_TraitsINS4_19SM100_MMA_F8F6F4_SSEJSI_SI_fSE_SF_NS4_17integral_constantINS4_4UMMA5MajorELSQ_0EEESR_NSO_INSP_7ScaleInELSS_0EEEST_EEEEEENS4_6LayoutISC_NS5_IJNSA_ILi0EEESX_SX_EEEEENS5_IJNS4_10UnderscoreES10_S10_EEEEENS4_13SM90_TMA_LOADENS4_14ComposedLayoutINS4_7SwizzleILi1ELi4ELi3EEENS4_18smem_ptr_flag_bitsILi8EEENSW_INS5_IJNSA_ILi8EEESG_EEENS5_IJSG_SB_EEEEEEEvNS4_8identityES13_S1D_vS1E_EENS_8epilogue10collective18CollectiveEpilogueINS1G_23Sm100TmaWarpSpecializedILi4ELi2ELi32ELb0ELb0EEEJSH_NS5_IJNSW_ISE_SB_EES1L_EEESI_SJ_SI_SJ_NS1G_6fusion15FusionCallbacksIS1K_NS1N_17LinearCombinationISI_fSI_fLNS_15FloatRoundStyleE2EEESH_S1M_JEEENS4_5SM1004TMEM4LOAD26SM100_TMEM_LOAD_16dp32b32xES13_NS14_INS15_ILi2ELi4ELi3EEES18_NSW_INS5_IJS19_SE_EEENS5_IJSE_SB_EEEEEEENS4_39AutoVectorizingCopyWithAssumedAlignmentILi128EEENS4_14SM90_TMA_STOREES21_S23_S23_EEEvvEEEEvNT_6ParamsE --------------------------
	.section	.nv.info._ZN7cutlass13device_kernelINS_4gemm6kernel13GemmUniversalIN4cute5tupleIJiiiiEEENS1_10collective13CollectiveMmaINS1_35MainloopSm100TmaUmmaWarpSpecializedILi4ELi2ELi4ENS5_IJNS4_1CILi1EEESB_SB_EEEEENS5_IJNSA_ILi64EEENSA_ILi256EEENSA_ILi32EEEEEENS_12float_e4m3_tENS5_IJlSB_lEEESI_SJ_NS4_8TiledMMAINS4_8MMA_AtomIJNS4_10MMA_TraitsINS4_19SM100_MMA_F8F6F4_SSEJSI_SI_fSE_SF_NS4_17integral_constantINS4_4UMMA5MajorELSQ_0EEESR_NSO_INSP_7ScaleInELSS_0EEEST_EEEEEENS4_6LayoutISC_NS5_IJNSA_ILi0EEESX_SX_EEEEENS5_IJNS4_10UnderscoreES10_S10_EEEEENS4_13SM90_TMA_LOADENS4_14ComposedLayoutINS4_7SwizzleILi1ELi4ELi3EEENS4_18smem_ptr_flag_bitsILi8EEENSW_INS5_IJNSA_ILi8EEESG_EEENS5_IJSG_SB_EEEEEEEvNS4_8identityES13_S1D_vS1E_EENS_8epilogue10collective18CollectiveEpilogueINS1G_23Sm100TmaWarpSpecializedILi4ELi2ELi32ELb0ELb0EEEJSH_NS5_IJNSW_ISE_SB_EES1L_EEESI_SJ_SI_SJ_NS1G_6fusion15FusionCallbacksIS1K_NS1N_17LinearCombinationISI_fSI_fLNS_15FloatRoundStyleE2EEESH_S1M_JEEENS4_5SM1004TMEM4LOAD26SM100_TMEM_LOAD_16dp32b32xES13_NS14_INS15_ILi2ELi4ELi3EEES18_NSW_INS5_IJS19_SE_EEENS5_IJSE_SB_EEEEEEENS4_39AutoVectorizingCopyWithAssumedAlignmentILi128EEENS4_14SM90_TMA_STOREES21_S23_S23_EEEvvEEEEvNT_6ParamsE,"",@"SHT_CUDA_INFO"
	.sectionflags	@""
	.align	4


	//----- nvinfo : EIATTR_CUDA_API_VERSION
	.align		4
        /*0000*/ 	.byte	0x04, 0x37
        /*0002*/ 	.short	(.L_32 - .L_31)
.L_31:
        /*0004*/ 	.word	0x00000082


	//----- nvinfo : EIATTR_KPARAM_INFO
	.align		4
.L_32:
        /*0008*/ 	.byte	0x04, 0x17
        /*000a*/ 	.short	(.L_34 - .L_33)
.L_33:
        /*000c*/ 	.word	0x00000000
        /*0010*/ 	.short	0x0000
        /*0012*/ 	.short	0x0000
        /*0014*/ 	.byte	0x00, 0xf0, 0x01, 0x20


	//----- nvinfo : EIATTR_AT_ENTRY_FRAGMENTS
	.align		4
.L_34:
        /*0018*/ 	.byte	0x04, 0x4f
        /*001a*/ 	.short	(.L_36 - .L_35)


	//   ....[0]....
.L_35:
        /*001c*/ 	.word	0x00000006


	//----- nvinfo : EIATTR_RESERVED_SMEM_USED
	.align		4
.L_36:
        /*0020*/ 	.byte	0x01, 0x41
	.zero		2


	//----- nvinfo : EIATTR_SPARSE_MMA_MASK
	.align		4
        /*0024*/ 	.byte	0x03, 0x50
        /*0026*/ 	.short	0x0000


	//----- nvinfo : EIATTR_TCGEN05_1CTA_USED
	.align		4
        /*0028*/ 	.byte	0x01, 0x51
	.zero		2


	//----- nvinfo : EIATTR_MAXREG_COUNT
	.align		4
        /*002c*/ 	.byte	0x03, 0x1b
        /*002e*/ 	.short	0x00ff


	//----- nvinfo : EIATTR_NUM_BARRIERS
	.align		4
        /*0030*/ 	.byte	0x02, 0x4c
        /*0032*/ 	.byte	0x07
	.zero		1


	//----- nvinfo : EIATTR_EXTERNS
	.align		4
        /*0034*/ 	.byte	0x04, 0x0f
        /*0036*/ 	.short	(.L_38 - .L_37)


	//   ....[0]....
	.align		4
.L_37:
        /*0038*/ 	.word	index@(__assertfail)


	//----- nvinfo : EIATTR_MERCURY_ISA_VERSION
	.align		4
.L_38:
        /*003c*/ 	.byte	0x03, 0x5f
        /*003e*/ 	.short	0x0101


	//----- nvinfo : EIATTR_INT_WARP_WIDE_INSTR_OFFSETS
	.align		4
        /*0040*/ 	.byte	0x04, 0x31
        /*0042*/ 	.short	(.L_40 - .L_39)


	//   ....[0]....
.L_39:
        /*0044*/ 	.word	0x00001de0


	//   ....[1]....
        /*0048*/ 	.word	0x00003730


	//   ....[2]....
        /*004c*/ 	.word	0x00003760


	//   ....[3]....
        /*0050*/ 	.word	0x000037b0


	//   ....[4]....
        /*0054*/ 	.word	0x000040d0


	//   ....[5]....
        /*0058*/ 	.word	0x00004130


	//   ....[6]....
        /*005c*/ 	.word	0x00004210


	//   ....[7]....
        /*0060*/ 	.word	0x00004280


	//   ....[8]....
        /*0064*/ 	.word	0x00004390


	//   ....[9]....
        /*0068*/ 	.word	0x00004420


	//   ....[10]....
        /*006c*/ 	.word	0x000045f0


	//   ....[11]....
        /*0070*/ 	.word	0x00004750


	//----- nvinfo : EIATTR_COOP_GROUP_MASK_REGIDS
	.align		4
.L_40:
        /*0074*/ 	.byte	0x04, 0x29
        /*0076*/ 	.short	(.L_42 - .L_41)


	//   ....[0]....
.L_41:
        /*0078*/ 	.word	0xffffffff


	//   ....[1]....
        /*007c*/ 	.word	0xffffffff


	//   ....[2]....
        /*0080*/ 	.word	0xffffffff


	//   ....[3]....
        /*0084*/ 	.word	0xffffffff


	//   ....[4]....
        /*0088*/ 	.word	0xffffffff


	//   ....[5]....
        /*008c*/ 	.word	0xffffffff


	//   ....[6]....
        /*0090*/ 	.word	0xffffffff


	//   ....[7]....
        /*0094*/ 	.word	0xffffffff


	//   ....[8]....
        /*0098*/ 	.word	0xffffffff


	//   ....[9]....
        /*009c*/ 	.word	0xffffffff


	//   ....[10]....
        /*00a0*/ 	.word	0xffffffff


	//   ....[11]....
        /*00a4*/ 	.word	0xffffffff


	//   ....[12]....
        /*00a8*/ 	.word	0xffffffff


	//----- nvinfo : EIATTR_COOP_GROUP_INSTR_OFFSETS
	.align		4
.L_42:
        /*00ac*/ 	.byte	0x04, 0x28
        /*00ae*/ 	.short	(.L_44 - .L_43)


	//   ....[0]....
.L_43:
        /*00b0*/ 	.word	0x00000090


	//   ....[1]....
        /*00b4*/ 	.word	0x000004d0


	//   ....[2]....
        /*00b8*/ 	.word	0x00000640


	//   ....[3]....
        /*00bc*/ 	.word	0x000007e0


	//   ....[4]....
        /*00c0*/ 	.word	0x000008e0


	//   ....[5]....
        /*00c4*/ 	.word	0x00000a50


	//   ....[6]....
        /*00c8*/ 	.word	0x00000bf0


	//   ....[7]....
        /*00cc*/ 	.word	0x00001cc0


	//   ....[8]....
        /*00d0*/ 	.word	0x00002aa0


	//   ....[9]....
        /*00d4*/ 	.word	0x00002cb0


	//   ....[10]....
        /*00d8*/ 	.word	0x00002ce0


	//   ....[11]....
        /*00dc*/ 	.word	0x00003620


	//   ....[12]....
        /*00e0*/ 	.word	0x00003850


	//----- nvinfo : EIATTR_VRC_CTA_INIT_COUNT
	.align		4
.L_44:
        /*00e4*/ 	.byte	0x02, 0x4a
        /*00e6*/ 	.byte	0x80
	.zero		1


	//----- nvinfo : EIATTR_SYSCALL_OFFSETS
	.align		4
        /*00e8*/ 	.byte	0x04, 0x46
        /*00ea*/ 	.short	(.L_46 - .L_45)


	//   ....[0]....
.L_45:
        /*00ec*/ 	.word	0x000051d0


	//   ....[1]....
        /*00f0*/ 	.word	0x00005310


	//   ....[2]....
        /*00f4*/ 	.word	0x00005b10


	//   ....[3]....
        /*00f8*/ 	.word	0x000068b0


	//   ....[4]....
        /*00fc*/ 	.word	0x00007610


	//   ....[5]....
        /*0100*/ 	.word	0x000083a0


	//----- nvinfo : EIATTR_MBARRIER_INSTR_OFFSETS
	.align		4
.L_46:
        /*0104*/ 	.byte	0x04, 0x39
        /*0106*/ 	.short	(.L_48 - .L_47)


	//   ....[0]....
.L_47:
        /*0108*/ 	.word	0x000005b0
        /*010c*/ 	.word	0x000000ff
        /*0110*/ 	.word	0x00000000
        /*0114*/ 	.short	0x0100
        /*0116*/ 	.byte	0x05
	.zero		1


	//   ....[1]....
        /*0118*/ 	.word	0x000005c0
        /*011c*/ 	.word	0x000000ff
        /*0120*/ 	.word	0x00000020
        /*0124*/ 	.short	0x0100
        /*0126*/ 	.byte	0x05
	.zero		1


	//   ....[2]....
        /*0128*/ 	.word	0x000005d0
        /*012c*/ 	.word	0x000000ff
        /*0130*/ 	.word	0x00000008
        /*0134*/ 	.short	0x0100
        /*0136*/ 	.byte	0x05
	.zero		1


	//   ....[3]....
        /*0138*/ 	.word	0x000005e0
        /*013c*/ 	.word	0x000000ff
        /*0140*/ 	.word	0x00000028
        /*0144*/ 	.short	0x0100
        /*0146*/ 	.byte	0x05
	.zero		1


	//   ....[4]....
        /*0148*/ 	.word	0x000005f0
        /*014c*/ 	.word	0x000000ff
        /*0150*/ 	.word	0x00000010
        /*0154*/ 	.short	0x0100
        /*0156*/ 	.byte	0x05
	.zero		1


	//   ....[5]....
        /*0158*/ 	.word	0x00000600
        /*015c*/ 	.word	0x000000ff
        /*0160*/ 	.word	0x00000030
        /*0164*/ 	.short	0x0100
        /*0166*/ 	.byte	0x05
	.zero		1


	//   ....[6]....
        /*0168*/ 	.word	0x00000610
        /*016c*/ 	.word	0x000000ff
        /*0170*/ 	.word	0x00000018
        /*0174*/ 	.short	0x0100
        /*0176*/ 	.byte	0x05
	.zero		1


	//   ....[7]....
        /*0178*/ 	.word	0x00000620
        /*017c*/ 	.word	0x000000ff
        /*0180*/ 	.word	0x00000038
        /*0184*/ 	.short	0x0100
        /*0186*/ 	.byte	0x05
	.zero		1


	//   ....[8]....
        /*0188*/ 	.word	0x00000750
        /*018c*/ 	.word	0x000000ff
        /*0190*/ 	.word	0x00000040
        /*0194*/ 	.short	0x0100
        /*0196*/ 	.byte	0x07
	.zero		1


	//   ....[9]....
        /*0198*/ 	.word	0x00000760
        /*019c*/ 	.word	0x000000ff
        /*01a0*/ 	.word	0x00000060
        /*01a4*/ 	.short	0x0100
        /*01a6*/ 	.byte	0x07
	.zero		1


	//   ....[10]....
        /*01a8*/ 	.word	0x00000770
        /*01ac*/ 	.word	0x000000ff
        /*01b0*/ 	.word	0x00000048
        /*01b4*/ 	.short	0x0100
        /*01b6*/ 	.byte	0x07
	.zero		1


	//   ....[11]....
        /*01b8*/ 	.word	0x00000780
        /*01bc*/ 	.word	0x000000ff
        /*01c0*/ 	.word	0x00000068
        /*01c4*/ 	.short	0x0100
        /*01c6*/ 	.byte	0x07
	.zero		1


	//   ....[12]....
        /*01c8*/ 	.word	0x00000790
        /*01cc*/ 	.word	0x000000ff
        /*01d0*/ 	.word	0x00000050
        /*01d4*/ 	.short	0x0100
        /*01d6*/ 	.byte	0x07
	.zero		1


	//   ....[13]....
        /*01d8*/ 	.word	0x000007a0
        /*01dc*/ 	.word	0x000000ff
        /*01e0*/ 	.word	0x00000070
        /*01e4*/ 	.short	0x0100
        /*01e6*/ 	.byte	0x07
	.zero		1


	//   ....[14]....
        /*01e8*/ 	.word	0x000007b0
        /*01ec*/ 	.word	0x000000ff
        /*01f0*/ 	.word	0x00000058
        /*01f4*/ 	.short	0x0100
        /*01f6*/ 	.byte	0x07
	.zero		1


	//   ....[15]....
        /*01f8*/ 	.word	0x000007c0
        /*01fc*/ 	.word	0x000000ff
        /*0200*/ 	.word	0x00000078
        /*0204*/ 	.short	0x0100
        /*0206*/ 	.byte	0x07
	.zero		1


	//   ....[16]....
        /*0208*/ 	.word	0x000008b0
        /*020c*/ 	.word	0x000000ff
        /*0210*/ 	.word	0x00000080
        /*0214*/ 	.short	0x0100
        /*0216*/ 	.byte	0x05
	.zero		1


	//   ....[17]....
        /*0218*/ 	.word	0x000008c0
        /*021c*/ 	.word	0x000000ff
        /*0220*/ 	.word	0x00000088
        /*0224*/ 	.short	0x0100
        /*0226*/ 	.byte	0x05
	.zero		1


	//   ....[18]....
        /*0228*/ 	.word	0x00000a00
        /*022c*/ 	.word	0x000000ff
        /*0230*/ 	.word	0x00000090
        /*0234*/ 	.short	0x0100
        /*0236*/ 	.byte	0x05
	.zero		1


	//   ....[19]....
        /*0238*/ 	.word	0x00000a10
        /*023c*/ 	.word	0x000000ff
        /*0240*/ 	.word	0x000000a0
        /*0244*/ 	.short	0x0100
        /*0246*/ 	.byte	0x05
	.zero		1


	//   ....[20]....
        /*0248*/ 	.word	0x00000a20
        /*024c*/ 	.word	0x000000ff
        /*0250*/ 	.word	0x00000098
        /*0254*/ 	.short	0x0100
        /*0256*/ 	.byte	0x05
	.zero		1


	//   ....[21]....
        /*0258*/ 	.word	0x00000a30
        /*025c*/ 	.word	0x000000ff
        /*0260*/ 	.word	0x000000a8
        /*0264*/ 	.short	0x0100
        /*0266*/ 	.byte	0x05
	.zero		1


	//   ....[22]....
        /*0268*/ 	.word	0x00000b60
        /*026c*/ 	.word	0x000000ff
        /*0270*/ 	.word	0x000000b0
        /*0274*/ 	.short	0x0100
        /*0276*/ 	.byte	0x07
	.zero		1


	//   ....[23]....
        /*0278*/ 	.word	0x00000b70
        /*027c*/ 	.word	0x000000ff
        /*0280*/ 	.word	0x000000d0
        /*0284*/ 	.short	0x0100
        /*0286*/ 	.byte	0x07
	.zero		1


	//   ....[24]....
        /*0288*/ 	.word	0x00000b80
        /*028c*/ 	.word	0x000000ff
        /*0290*/ 	.word	0x000000b8
        /*0294*/ 	.short	0x0100
        /*0296*/ 	.byte	0x07
	.zero		1


	//   ....[25]....
        /*0298*/ 	.word	0x00000b90
        /*029c*/ 	.word	0x000000ff
        /*02a0*/ 	.word	0x000000d8
        /*02a4*/ 	.short	0x0100
        /*02a6*/ 	.byte	0x07
	.zero		1


	//   ....[26]....
        /*02a8*/ 	.word	0x00000ba0
        /*02ac*/ 	.word	0x000000ff
        /*02b0*/ 	.word	0x000000c0
        /*02b4*/ 	.short	0x0100
        /*02b6*/ 	.byte	0x07
	.zero		1


	//   ....[27]....
        /*02b8*/ 	.word	0x00000bb0
        /*02bc*/ 	.word	0x000000ff
        /*02c0*/ 	.word	0x000000e0
        /*02c4*/ 	.short	0x0100
        /*02c6*/ 	.byte	0x07
	.zero		1


	//   ....[28]....
        /*02c8*/ 	.word	0x00000bc0
        /*02cc*/ 	.word	0x000000ff
        /*02d0*/ 	.word	0x000000c8
        /*02d4*/ 	.short	0x0100
        /*02d6*/ 	.byte	0x07
	.zero		1


	//   ....[29]....
        /*02d8*/ 	.word	0x00000bd0
        /*02dc*/ 	.word	0x000000ff
        /*02e0*/ 	.word	0x000000e8
        /*02e4*/ 	.short	0x0100
        /*02e6*/ 	.byte	0x07
	.zero		1


	//   ....[30]....
        /*02e8*/ 	.word	0x00000cc0
        /*02ec*/ 	.word	0x000000ff
        /*02f0*/ 	.word	0x000000f0
        /*02f4*/ 	.short	0x0100
        /*02f6*/ 	.byte	0x05
	.zero		1


	//   ....[31]....
        /*02f8*/ 	.word	0x00000cd0
        /*02fc*/ 	.word	0x000000ff
        /*0300*/ 	.word	0x00000100
        /*0304*/ 	.short	0x0100
        /*0306*/ 	.byte	0x05
	.zero		1


	//   ....[32]....
        /*0308*/ 	.word	0x00000ce0
        /*030c*/ 	.word	0x000000ff
        /*0310*/ 	.word	0x000000f8
        /*0314*/ 	.short	0x0100
        /*0316*/ 	.byte	0x05
	.zero		1


	//   ....[33]....
        /*0318*/ 	.word	0x00000cf0
        /*031c*/ 	.word	0x000000ff
        /*0320*/ 	.word	0x00000108
        /*0324*/ 	.short	0x0100
        /*0326*/ 	.byte	0x05
	.zero		1


	//   ....[34]....
        /*0328*/ 	.word	0x000015c0
        /*032c*/ 	.word	0x00000002
        /*0330*/ 	.word	0x00000100
        /*0334*/ 	.short	0x010a
        /*0336*/ 	.byte	0xff
	.zero		1


	//   ....[35]....
        /*0338*/ 	.word	0x000015f0
        /*033c*/ 	.word	0x00000002
        /*0340*/ 	.word	0x000000f0
        /*0344*/ 	.short	0x0101
        /*0346*/ 	.byte	0xff
	.zero		1


	//   ....[36]....
        /*0348*/ 	.word	0x000016c0
        /*034c*/ 	.word	0x000000ff
        /*0350*/ 	.word	0x00000020
        /*0354*/ 	.short	0x010a
        /*0356*/ 	.byte	0x08
	.zero		1


	//   ....[37]....
        /*0358*/ 	.word	0x00001760
        /*035c*/ 	.word	0x000000ff
        /*0360*/ 	.word	0x00000020
        /*0364*/ 	.short	0x010a
        /*0366*/ 	.byte	0x21
	.zero		1


	//   ....[38]....
        /*0368*/ 	.word	0x000018b0
        /*036c*/ 	.word	0x000000ff
        /*0370*/ 	.word	0x00000020
        /*0374*/ 	.short	0x010a
        /*0376*/ 	.byte	0x08
	.zero		1


	//   ....[39]....
        /*0378*/ 	.word	0x000019c0
        /*037c*/ 	.word	0x000000ff
        /*0380*/ 	.word	0x00000088
        /*0384*/ 	.short	0x0101
        /*0386*/ 	.byte	0x04
	.zero		1


	//   ....[40]....
        /*0388*/ 	.word	0x000019e0
        /*038c*/ 	.word	0x000000ff
        /*0390*/ 	.word	0x00000020
        /*0394*/ 	.short	0x010a
        /*0396*/ 	.byte	0x08
	.zero		1


	//   ....[41]....
        /*0398*/ 	.word	0x00001a60
        /*039c*/ 	.word	0x000000ff
        /*03a0*/ 	.word	0x00000020
        /*03a4*/ 	.short	0x010a
        /*03a6*/ 	.byte	0x11
	.zero		1


	//   ....[42]....
        /*03a8*/ 	.word	0x00001bb0
        /*03ac*/ 	.word	0x000000ff
        /*03b0*/ 	.word	0x00000020
        /*03b4*/ 	.short	0x010a
        /*03b6*/ 	.byte	0x08
	.zero		1


	//   ....[43]....
        /*03b8*/ 	.word	0x00001cf0
        /*03bc*/ 	.word	0x00000002
        /*03c0*/ 	.word	0x00000090
        /*03c4*/ 	.short	0x010a
        /*03c6*/ 	.byte	0xff
	.zero		1


	//   ....[44]....
        /*03c8*/ 	.word	0x00001db0
        /*03cc*/ 	.word	0x00000002
        /*03d0*/ 	.word	0x00000000
        /*03d4*/ 	.short	0x0101
        /*03d6*/ 	.byte	0xff
	.zero		1


	//   ....[45]....
        /*03d8*/ 	.word	0x00002310
        /*03dc*/ 	.word	0x000000ff
        /*03e0*/ 	.word	0x00000000
        /*03e4*/ 	.short	0x010a
        /*03e6*/ 	.byte	0x05
	.zero		1


	//   ....[46]....
        /*03e8*/ 	.word	0x000023a0
        /*03ec*/ 	.word	0x000000ff
        /*03f0*/ 	.word	0x00000000
        /*03f4*/ 	.short	0x010a
        /*03f6*/ 	.byte	0x05
	.zero		1


	//   ....[47]....
        /*03f8*/ 	.word	0x00002430
        /*03fc*/ 	.word	0x000000ff
        /*0400*/ 	.word	0x00000000
        /*0404*/ 	.short	0x010a
        /*0406*/ 	.byte	0x05
	.zero		1


	//   ....[48]....
        /*0408*/ 	.word	0x000024d0
        /*040c*/ 	.word	0x00000000
        /*0410*/ 	.word	0x00000000
        /*0414*/ 	.short	0x010a
        /*0416*/ 	.byte	0xff
	.zero		1


	//   ....[49]....
        /*0418*/ 	.word	0x000025f0
        /*041c*/ 	.word	0x00000000
        /*0420*/ 	.word	0x000000f0
        /*0424*/ 	.short	0x010a
        /*0426*/ 	.byte	0xff
	.zero		1


	//   ....[50]....
        /*0428*/ 	.word	0x00002660
        /*042c*/ 	.word	0x00000000
        /*0430*/ 	.word	0x00000000
        /*0434*/ 	.short	0x0101
        /*0436*/ 	.byte	0xff
	.zero		1


	//   ....[51]....
        /*0438*/ 	.word	0x00002680
        /*043c*/ 	.word	0x000000ff
        /*0440*/ 	.word	0x000000a0
        /*0444*/ 	.short	0x010a
        /*0446*/ 	.byte	0x05
	.zero		1


	//   ....[52]....
        /*0448*/ 	.word	0x000027a0
        /*044c*/ 	.word	0x00000000
        /*0450*/ 	.word	0x00000090
        /*0454*/ 	.short	0x010a
        /*0456*/ 	.byte	0xff
	.zero		1


	//   ....[53]....
        /*0458*/ 	.word	0x000028a0
        /*045c*/ 	.word	0x00000000
        /*0460*/ 	.word	0x00000000
        /*0464*/ 	.short	0x0101
        /*0466*/ 	.byte	0xff
	.zero		1


	//   ....[54]....
        /*0468*/ 	.word	0x00002930
        /*046c*/ 	.word	0x000000ff
        /*0470*/ 	.word	0x000000a0
        /*0474*/ 	.short	0x0106
        /*0476*/ 	.byte	0x05
	.zero		1


	//   ....[55]....
        /*0478*/ 	.word	0x00002950
        /*047c*/ 	.word	0x000000ff
        /*0480*/ 	.word	0x000000a0
        /*0484*/ 	.short	0x010a
        /*0486*/ 	.byte	0x05
	.zero		1


	//   ....[56]....
        /*0488*/ 	.word	0x000029e0
        /*048c*/ 	.word	0x000000ff
        /*0490*/ 	.word	0x000000a0
        /*0494*/ 	.short	0x0106
        /*0496*/ 	.byte	0x04
	.zero		1


	//   ....[57]....
        /*0498*/ 	.word	0x00002a20
        /*049c*/ 	.word	0x00000000
        /*04a0*/ 	.word	0x000000a0
        /*04a4*/ 	.short	0x010a
        /*04a6*/ 	.byte	0xff
	.zero		1


	//   ....[58]....
        /*04a8*/ 	.word	0x00002f00
        /*04ac*/ 	.word	0x00000000
        /*04b0*/ 	.word	0x00000090
        /*04b4*/ 	.short	0x010a
        /*04b6*/ 	.byte	0xff
	.zero		1


	//   ....[59]....
        /*04b8*/ 	.word	0x00003000
        /*04bc*/ 	.word	0x00000003
        /*04c0*/ 	.word	0x00000000
        /*04c4*/ 	.short	0x0101
        /*04c6*/ 	.byte	0xff
	.zero		1


	//   ....[60]....
        /*04c8*/ 	.word	0x00003010
        /*04cc*/ 	.word	0x000000ff
        /*04d0*/ 	.word	0x00000000
        /*04d4*/ 	.short	0x010a
        /*04d6*/ 	.byte	0x04
	.zero		1


	//   ....[61]....
        /*04d8*/ 	.word	0x00003030
        /*04dc*/ 	.word	0x000000ff
        /*04e0*/ 	.word	0x000000d0
        /*04e4*/ 	.short	0x010a
        /*04e6*/ 	.byte	0x09
	.zero		1


	//   ....[62]....
        /*04e8*/ 	.word	0x00003170
        /*04ec*/ 	.word	0x000000ff
        /*04f0*/ 	.word	0x00000000
        /*04f4*/ 	.short	0x010a
        /*04f6*/ 	.byte	0x07
	.zero		1


	//   ....[63]....
        /*04f8*/ 	.word	0x000032a0
        /*04fc*/ 	.word	0x000000ff
        /*0500*/ 	.word	0x00000000
        /*0504*/ 	.short	0x010a
        /*0506*/ 	.byte	0x04
	.zero		1


	//   ....[64]....
        /*0508*/ 	.word	0x00003450
        /*050c*/ 	.word	0x000000ff
        /*0510*/ 	.word	0x00000000
        /*0514*/ 	.short	0x010a
        /*0516*/ 	.byte	0x05
	.zero		1


	//   ....[65]....
        /*0518*/ 	.word	0x000034e0
        /*051c*/ 	.word	0x000000ff
        /*0520*/ 	.word	0x00000000
        /*0524*/ 	.short	0x010a
        /*0526*/ 	.byte	0x05
	.zero		1


	//   ....[66]....
        /*0528*/ 	.word	0x00003570
        /*052c*/ 	.word	0x000000ff
        /*0530*/ 	.word	0x00000000
        /*0534*/ 	.short	0x010a
        /*0536*/ 	.byte	0x05
	.zero		1


	//   ....[67]....
        /*0538*/ 	.word	0x00003600
        /*053c*/ 	.word	0x000000ff
        /*0540*/ 	.word	0x00000000
        /*0544*/ 	.short	0x010a
        /*0546*/ 	.byte	0x07
	.zero		1


	//   ....[68]....
        /*0548*/ 	.word	0x00003a80
        /*054c*/ 	.word	0x00000000
        /*0550*/ 	.word	0x00000090
        /*0554*/ 	.short	0x010a
        /*0556*/ 	.byte	0xff
	.zero		1


	//   ....[69]....
        /*0558*/ 	.word	0x00003b40
        /*055c*/ 	.word	0x00000000
        /*0560*/ 	.word	0x00000000
        /*0564*/ 	.short	0x0101
        /*0566*/ 	.byte	0xff
	.zero		1


	//   ....[70]....
        /*0568*/ 	.word	0x00003e60
        /*056c*/ 	.word	0x000000ff
        /*0570*/ 	.word	0x00000088
        /*0574*/ 	.short	0x010a
        /*0576*/ 	.byte	0x07
	.zero		1


	//   ....[71]....
        /*0578*/ 	.word	0x00004050
        /*057c*/ 	.word	0x000000ff
        /*0580*/ 	.word	0x00000060
        /*0584*/ 	.short	0x010a
        /*0586*/ 	.byte	0x07
	.zero		1


	//   ....[72]....
        /*0588*/ 	.word	0x000041c0
        /*058c*/ 	.word	0x000000ff
        /*0590*/ 	.word	0x00000040
        /*0594*/ 	.short	0x010b
        /*0596*/ 	.byte	0x07
	.zero		1


	//   ....[73]....
        /*0598*/ 	.word	0x000041d0
        /*059c*/ 	.word	0x000000ff
        /*05a0*/ 	.word	0x00000000
        /*05a4*/ 	.short	0x0101
        /*05a6*/ 	.byte	0x08
	.zero		1


	//   ....[74]....
        /*05a8*/ 	.word	0x000041e0
        /*05ac*/ 	.word	0x000000ff
        /*05b0*/ 	.word	0x00000068
        /*05b4*/ 	.short	0x010a
        /*05b6*/ 	.byte	0x07
	.zero		1


	//   ....[75]....
        /*05b8*/ 	.word	0x00004330
        /*05bc*/ 	.word	0x000000ff
        /*05c0*/ 	.word	0x00000048
        /*05c4*/ 	.short	0x010b
        /*05c6*/ 	.byte	0x07
	.zero		1


	//   ....[76]....
        /*05c8*/ 	.word	0x00004340
        /*05cc*/ 	.word	0x000000ff
        /*05d0*/ 	.word	0x00000000
        /*05d4*/ 	.short	0x0101
        /*05d6*/ 	.byte	0x08
	.zero		1


	//   ....[77]....
        /*05d8*/ 	.word	0x00004350
        /*05dc*/ 	.word	0x000000ff
        /*05e0*/ 	.word	0x00000070
        /*05e4*/ 	.short	0x010a
        /*05e6*/ 	.byte	0x07
	.zero		1


	//   ....[78]....
        /*05e8*/ 	.word	0x000044d0
        /*05ec*/ 	.word	0x000000ff
        /*05f0*/ 	.word	0x00000050
        /*05f4*/ 	.short	0x010b
        /*05f6*/ 	.byte	0x07
	.zero		1


	//   ....[79]....
        /*05f8*/ 	.word	0x00004510
        /*05fc*/ 	.word	0x000000ff
        /*0600*/ 	.word	0x00000000
        /*0604*/ 	.short	0x0101
        /*0606*/ 	.byte	0x08
	.zero		1


	//   ....[80]....
        /*0608*/ 	.word	0x00004550
        /*060c*/ 	.word	0x000000ff
        /*0610*/ 	.word	0x00000078
        /*0614*/ 	.short	0x010a
        /*0616*/ 	.byte	0x07
	.zero		1


	//   ....[81]....
        /*0618*/ 	.word	0x00004790
        /*061c*/ 	.word	0x000000ff
        /*0620*/ 	.word	0x00000058
        /*0624*/ 	.short	0x010b
        /*0626*/ 	.byte	0x07
	.zero		1


	//   ....[82]....
        /*0628*/ 	.word	0x000047b0
        /*062c*/ 	.word	0x000000ff
        /*0630*/ 	.word	0x00000000
        /*0634*/ 	.short	0x0101
        /*0636*/ 	.byte	0x0d
	.zero		1


	//   ....[83]....
        /*0638*/ 	.word	0x000047e0
        /*063c*/ 	.word	0x000000ff
        /*0640*/ 	.word	0x00000060
        /*0644*/ 	.short	0x010a
        /*0646*/ 	.byte	0x07
	.zero		1


	//   ....[84]....
        /*0648*/ 	.word	0x00004800
        /*064c*/ 	.word	0x000000ff
        /*0650*/ 	.word	0x00000068
        /*0654*/ 	.short	0x010a
        /*0656*/ 	.byte	0x07
	.zero		1


	//   ....[85]....
        /*0658*/ 	.word	0x00004820
        /*065c*/ 	.word	0x000000ff
        /*0660*/ 	.word	0x00000070
        /*0664*/ 	.short	0x010a
        /*0666*/ 	.byte	0x07
	.zero		1


	//   ....[86]....
        /*0668*/ 	.word	0x00004860
        /*066c*/ 	.word	0x00000000
        /*0670*/ 	.word	0x00000078
        /*0674*/ 	.short	0x010a
        /*0676*/ 	.byte	0xff
	.zero		1


	//   ....[87]....
        /*0678*/ 	.word	0x00004ba0
        /*067c*/ 	.word	0x00000000
        /*0680*/ 	.word	0x00000090
        /*0684*/ 	.short	0x010a
        /*0686*/ 	.byte	0xff
	.zero		1


	//   ....[88]....
        /*0688*/ 	.word	0x00004cb0
        /*068c*/ 	.word	0x00000000
        /*0690*/ 	.word	0x00000000
        /*0694*/ 	.short	0x0101
        /*0696*/ 	.byte	0xff
	.zero		1


	//   ....[89]....
        /*0698*/ 	.word	0x000056d0
        /*069c*/ 	.word	0x00000002
        /*06a0*/ 	.word	0x00000040
        /*06a4*/ 	.short	0x010a
        /*06a6*/ 	.byte	0xff
	.zero		1


	//   ....[90]....
        /*06a8*/ 	.word	0x00005710
        /*06ac*/ 	.word	0x00000071
        /*06b0*/ 	.word	0x000000b0
        /*06b4*/ 	.short	0x010a
        /*06b6*/ 	.byte	0xff
	.zero		1


	//   ....[91]....
        /*06b8*/ 	.word	0x00005850
        /*06bc*/ 	.word	0x00000002
        /*06c0*/ 	.word	0x00000040
        /*06c4*/ 	.short	0x010a
        /*06c6*/ 	.byte	0xff
	.zero		1


	//   ....[92]....
        /*06c8*/ 	.word	0x00005970
        /*06cc*/ 	.word	0x00000000
        /*06d0*/ 	.word	0x00000000
        /*06d4*/ 	.short	0x0101
        /*06d6*/ 	.byte	0xff
	.zero		1


	//   ....[93]....
        /*06d8*/ 	.word	0x000059f0
        /*06dc*/ 	.word	0x00000071
        /*06e0*/ 	.word	0x000000b0
        /*06e4*/ 	.short	0x010a
        /*06e6*/ 	.byte	0xff
	.zero		1


	//   ....[94]....
        /*06e8*/ 	.word	0x00006540
        /*06ec*/ 	.word	0x00000000
        /*06f0*/ 	.word	0x00000040
        /*06f4*/ 	.short	0x010a
        /*06f6*/ 	.byte	0xff
	.zero		1


	//   ....[95]....
        /*06f8*/ 	.word	0x00006600
        /*06fc*/ 	.word	0x00000000
        /*0700*/ 	.word	0x00000040
        /*0704*/ 	.short	0x010a
        /*0706*/ 	.byte	0xff
	.zero		1


	//   ....[96]....
        /*0708*/ 	.word	0x00006730
        /*070c*/ 	.word	0x00000000
        /*0710*/ 	.word	0x00000000
        /*0714*/ 	.short	0x0101
        /*0716*/ 	.byte	0xff
	.zero		1


	//   ....[97]....
        /*0718*/ 	.word	0x000072a0
        /*071c*/ 	.word	0x00000000
        /*0720*/ 	.word	0x00000040
        /*0724*/ 	.short	0x010a
        /*0726*/ 	.byte	0xff
	.zero		1


	//   ....[98]....
        /*0728*/ 	.word	0x00007360
        /*072c*/ 	.word	0x00000000
        /*0730*/ 	.word	0x00000040
        /*0734*/ 	.short	0x010a
        /*0736*/ 	.byte	0xff
	.zero		1


	//   ....[99]....
        /*0738*/ 	.word	0x00007490
        /*073c*/ 	.word	0x00000000
        /*0740*/ 	.word	0x00000000
        /*0744*/ 	.short	0x0101
        /*0746*/ 	.byte	0xff
	.zero		1


	//   ....[100]....
        /*0748*/ 	.word	0x00008030
        /*074c*/ 	.word	0x00000000
        /*0750*/ 	.word	0x00000040
        /*0754*/ 	.short	0x010a
        /*0756*/ 	.byte	0xff
	.zero		1


	//   ....[101]....
        /*0758*/ 	.word	0x000080f0
        /*075c*/ 	.word	0x00000000
        /*0760*/ 	.word	0x00000040
        /*0764*/ 	.short	0x010a
        /*0766*/ 	.byte	0xff
	.zero		1


	//   ....[102]....
        /*0768*/ 	.word	0x00008220
        /*076c*/ 	.word	0x00000000
        /*0770*/ 	.word	0x00000000
        /*0774*/ 	.short	0x0101
        /*0776*/ 	.byte	0xff
	.zero		1


	//   ....[103]....
        /*0778*/ 	.word	0x00008660
        /*077c*/ 	.word	0x000000ff
        /*0780*/ 	.word	0x00000000
        /*0784*/ 	.short	0x0101
        /*0786*/ 	.byte	0x05
	.zero		1


	//   ....[104]....
        /*0788*/ 	.word	0x00008ea0
        /*078c*/ 	.word	0x00000002
        /*0790*/ 	.word	0x00000100
        /*0794*/ 	.short	0x010a
        /*0796*/ 	.byte	0xff
	.zero		1


	//   ....[105]....
        /*0798*/ 	.word	0x00008f00
        /*079c*/ 	.word	0x00000002
        /*07a0*/ 	.word	0x00000020
        /*07a4*/ 	.short	0x010a
        /*07a6*/ 	.byte	0xff
	.zero		1


	//   ....[106]....
        /*07a8*/ 	.word	0x00008f60
        /*07ac*/ 	.word	0x00000002
        /*07b0*/ 	.word	0x00000020
        /*07b4*/ 	.short	0x010a
        /*07b6*/ 	.byte	0xff
	.zero		1


	//   ....[107]....
        /*07b8*/ 	.word	0x00008fb0
        /*07bc*/ 	.word	0x00000002
        /*07c0*/ 	.word	0x00000090
        /*07c4*/ 	.short	0x010a
        /*07c6*/ 	.byte	0xff
	.zero		1


	//   ....[108]....
        /*07c8*/ 	.word	0x00009010
        /*07cc*/ 	.word	0x00000000
        /*07d0*/ 	.word	0x00000000
        /*07d4*/ 	.short	0x010a
        /*07d6*/ 	.byte	0xff
	.zero		1


	//   ....[109]....
        /*07d8*/ 	.word	0x00009070
        /*07dc*/ 	.word	0x00000000
        /*07e0*/ 	.word	0x00000000
        /*07e4*/ 	.short	0x010a
        /*07e6*/ 	.byte	0xff
	.zero		1


	//   ....[110]....
        /*07e8*/ 	.word	0x000090d0
        /*07ec*/ 	.word	0x00000000
        /*07f0*/ 	.word	0x00000000
        /*07f4*/ 	.short	0x010a
        /*07f6*/ 	.byte	0xff
	.zero		1


	//   ....[111]....
        /*07f8*/ 	.word	0x00009120
        /*07fc*/ 	.word	0x00000000
        /*0800*/ 	.word	0x000000f0
        /*0804*/ 	.short	0x010a
        /*0806*/ 	.byte	0xff
	.zero		1


	//   ....[112]....
        /*0808*/ 	.word	0x00009180
        /*080c*/ 	.word	0x00000000
        /*0810*/ 	.word	0x000000a0
        /*0814*/ 	.short	0x010a
        /*0816*/ 	.byte	0xff
	.zero		1


	//   ....[113]....
        /*0818*/ 	.word	0x000091d0
        /*081c*/ 	.word	0x00000000
        /*0820*/ 	.word	0x00000090
        /*0824*/ 	.short	0x010a
        /*0826*/ 	.byte	0xff
	.zero		1


	//   ....[114]....
        /*0828*/ 	.word	0x00009230
        /*082c*/ 	.word	0x00000000
        /*0830*/ 	.word	0x000000a0
        /*0834*/ 	.short	0x010a
        /*0836*/ 	.byte	0xff
	.zero		1


	//   ....[115]....
        /*0838*/ 	.word	0x00009280
        /*083c*/ 	.word	0x00000000
        /*0840*/ 	.word	0x00000090
        /*0844*/ 	.short	0x010a
        /*0846*/ 	.byte	0xff
	.zero		1


	//   ....[116]....
        /*0848*/ 	.word	0x000092e0
        /*084c*/ 	.word	0x00000002
        /*0850*/ 	.word	0x000000d0
        /*0854*/ 	.short	0x010a
        /*0856*/ 	.byte	0xff
	.zero		1


	//   ....[117]....
        /*0858*/ 	.word	0x00009340
        /*085c*/ 	.word	0x00000000
        /*0860*/ 	.word	0x00000000
        /*0864*/ 	.short	0x010a
        /*0866*/ 	.byte	0xff
	.zero		1


	//   ....[118]....
        /*0868*/ 	.word	0x000093a0
        /*086c*/ 	.word	0x00000000
        /*0870*/ 	.word	0x00000000
        /*0874*/ 	.short	0x010a
        /*0876*/ 	.byte	0xff
	.zero		1


	//   ....[119]....
        /*0878*/ 	.word	0x00009400
        /*087c*/ 	.word	0x00000000
        /*0880*/ 	.word	0x00000000
        /*0884*/ 	.short	0x010a
        /*0886*/ 	.byte	0xff
	.zero		1


	//   ....[120]....
        /*0888*/ 	.word	0x00009460
        /*088c*/ 	.word	0x00000000
        /*0890*/ 	.word	0x00000000
        /*0894*/ 	.short	0x010a
        /*0896*/ 	.byte	0xff
	.zero		1


	//   ....[121]....
        /*0898*/ 	.word	0x000094c0
        /*089c*/ 	.word	0x00000000
        /*08a0*/ 	.word	0x00000000
        /*08a4*/ 	.short	0x010a
        /*08a6*/ 	.byte	0xff
	.zero		1


	//   ....[122]....
        /*08a8*/ 	.word	0x00009510
        /*08ac*/ 	.word	0x00000000
        /*08b0*/ 	.word	0x00000090
        /*08b4*/ 	.short	0x010a
        /*08b6*/ 	.byte	0xff
	.zero		1


	//   ....[123]....
        /*08b8*/ 	.word	0x00009570
        /*08bc*/ 	.word	0x00000000
        /*08c0*/ 	.word	0x00000088
        /*08c4*/ 	.short	0x010a
        /*08c6*/ 	.byte	0xff
	.zero		1


	//   ....[124]....
        /*08c8*/ 	.word	0x000095d0
        /*08cc*/ 	.word	0x00000000
        /*08d0*/ 	.word	0x00000060
        /*08d4*/ 	.short	0x010a
        /*08d6*/ 	.byte	0xff
	.zero		1


	//   ....[125]....
        /*08d8*/ 	.word	0x00009630
        /*08dc*/ 	.word	0x00000000
        /*08e0*/ 	.word	0x00000068
        /*08e4*/ 	.short	0x010a
        /*08e6*/ 	.byte	0xff
	.zero		1


	//   ....[126]....
        /*08e8*/ 	.word	0x00009690
        /*08ec*/ 	.word	0x00000000
        /*08f0*/ 	.word	0x00000070
        /*08f4*/ 	.short	0x010a
        /*08f6*/ 	.byte	0xff
	.zero		1


	//   ....[127]....
        /*08f8*/ 	.word	0x000096f0
        /*08fc*/ 	.word	0x00000000
        /*0900*/ 	.word	0x00000078
        /*0904*/ 	.short	0x010a
        /*0906*/ 	.byte	0xff
	.zero		1


	//   ....[128]....
        /*0908*/ 	.word	0x00009750
        /*090c*/ 	.word	0x00000000
        /*0910*/ 	.word	0x00000060
        /*0914*/ 	.short	0x010a
        /*0916*/ 	.byte	0xff
	.zero		1


	//   ....[129]....
        /*0918*/ 	.word	0x000097b0
        /*091c*/ 	.word	0x00000000
        /*0920*/ 	.word	0x00000068
        /*0924*/ 	.short	0x010a
        /*0926*/ 	.byte	0xff
	.zero		1


	//   ....[130]....
        /*0928*/ 	.word	0x00009810
        /*092c*/ 	.word	0x00000000
        /*0930*/ 	.word	0x00000070
        /*0934*/ 	.short	0x010a
        /*0936*/ 	.byte	0xff
	.zero		1


	//   ....[131]....
        /*0938*/ 	.word	0x00009860
        /*093c*/ 	.word	0x00000000
        /*0940*/ 	.word	0x00000090
        /*0944*/ 	.short	0x010a
        /*0946*/ 	.byte	0xff
	.zero		1


	//   ....[132]....
        /*0948*/ 	.word	0x000098b0
        /*094c*/ 	.word	0x00000002
        /*0950*/ 	.word	0x00000040
        /*0954*/ 	.short	0x010a
        /*0956*/ 	.byte	0xff
	.zero		1


	//   ....[133]....
        /*0958*/ 	.word	0x00009900
        /*095c*/ 	.word	0x00000071
        /*0960*/ 	.word	0x000000b0
        /*0964*/ 	.short	0x010a
        /*0966*/ 	.byte	0xff
	.zero		1


	//   ....[134]....
        /*0968*/ 	.word	0x00009950
        /*096c*/ 	.word	0x00000000
        /*0970*/ 	.word	0x00000040
        /*0974*/ 	.short	0x010a
        /*0976*/ 	.byte	0xff
	.zero		1


	//   ....[135]....
        /*0978*/ 	.word	0x000099a0
        /*097c*/ 	.word	0x00000000
        /*0980*/ 	.word	0x00000040
        /*0984*/ 	.short	0x010a
        /*0986*/ 	.byte	0xff
	.zero		1


	//   ....[136]....
        /*0988*/ 	.word	0x000099f0
        /*098c*/ 	.word	0x00000000
        /*0990*/ 	.word	0x00000040
        /*0994*/ 	.short	0x010a
        /*0996*/ 	.byte	0xff
	.zero		1


	//----- nvinfo : EIATTR_NUM_MBARRIERS
	.align		4
.L_48:
        /*0998*/ 	.byte	0x03, 0x38
        /*099a*/ 	.short	0x0022


	//----- nvinfo : EIATTR_EXIT_INSTR_OFFSETS
	.align		4
        /*099c*/ 	.byte	0x04, 0x1c
        /*099e*/ 	.short	(.L_50 - .L_49)


	//   ....[0]....
.L_49:
        /*09a0*/ 	.word	0x00002500


	//   ....[1]....
        /*09a4*/ 	.word	0x000029f0


	//   ....[2]....
        /*09a8*/ 	.word	0x00002a50


	//   ....[3]....
        /*09ac*/ 	.word	0x00003860


	//   ....[4]....
        /*09b0*/ 	.word	0x00004890


	//   ....[5]....
        /*09b4*/ 	.word	0x000048d0


	//   ....[6]....
        /*09b8*/ 	.word	0x00008e90


	//----- nvinfo : EIATTR_MAX_THREADS
	.align		4
.L_50:
        /*09bc*/ 	.byte	0x04, 0x05
        /*09be*/ 	.short	(.L_52 - .L_51)
.L_51:
        /*09c0*/ 	.word	0x00000100
        /*09c4*/ 	.word	0x00000001
        /*09c8*/ 	.word	0x00000001


	//----- nvinfo : EIATTR_CRS_STACK_SIZE
	.align		4
.L_52:
        /*09cc*/ 	.byte	0x04, 0x1e
        /*09ce*/ 	.short	(.L_54 - .L_53)
.L_53:
        /*09d0*/ 	.word	0x00000000


	//----- nvinfo : EIATTR_CBANK_PARAM_SIZE
	.align		4
.L_54:
        /*09d4*/ 	.byte	0x03, 0x19
        /*09d6*/ 	.short	0x0800


	//----- nvinfo : EIATTR_PARAM_CBANK
	.align		4
        /*09d8*/ 	.byte	0x04, 0x0a
        /*09da*/ 	.short	(.L_56 - .L_55)
	.align		4
.L_55:
        /*09dc*/ 	.word	index@(.nv.constant0._ZN7cutlass13device_kernelINS_4gemm6kernel13GemmUniversalIN4cute5tupleIJiiiiEEENS1_10collective13CollectiveMmaINS1_35MainloopSm100TmaUmmaWarpSpecializedILi4ELi2ELi4ENS5_IJNS4_1CILi1EEESB_SB_EEEEENS5_IJNSA_ILi64EEENSA_ILi256EEENSA_ILi32EEEEEENS_12float_e4m3_tENS5_IJlSB_lEEESI_SJ_NS4_8TiledMMAINS4_8MMA_AtomIJNS4_10MMA_TraitsINS4_19SM100_MMA_F8F6F4_SSEJSI_SI_fSE_SF_NS4_17integral_constantINS4_4UMMA5MajorELSQ_0EEESR_NSO_INSP_7ScaleInELSS_0EEEST_EEEEEENS4_6LayoutISC_NS5_IJNSA_ILi0EEESX_SX_EEEEENS5_IJNS4_10UnderscoreES10_S10_EEEEENS4_13SM90_TMA_LOADENS4_14ComposedLayoutINS4_7SwizzleILi1ELi4ELi3EEENS4_18smem_ptr_flag_bitsILi8EEENSW_INS5_IJNSA_ILi8EEESG_EEENS5_IJSG_SB_EEEEEEEvNS4_8identityES13_S1D_vS1E_EENS_8epilogue10collective18CollectiveEpilogueINS1G_23Sm100TmaWarpSpecializedILi4ELi2ELi32ELb0ELb0EEEJSH_NS5_IJNSW_ISE_SB_EES1L_EEESI_SJ_SI_SJ_NS1G_6fusion15FusionCallbacksIS1K_NS1N_17LinearCombinationISI_fSI_fLNS_15FloatRoundStyleE2EEESH_S1M_JEEENS4_5SM1004TMEM4LOAD26SM100_TMEM_LOAD_16dp32b32xES13_NS14_INS15_ILi2ELi4ELi3EEES18_NSW_INS5_IJS19_SE_EEENS5_IJSE_SB_EEEEEEENS4_39AutoVectorizingCopyWithAssumedAlignmentILi128EEENS4_14SM90_TMA_STOREES21_S23_S23_EEEvvEEEEvNT_6ParamsE)
        /*09e0*/ 	.short	0x0380
        /*09e2*/ 	.short	0x0800


	//----- nvinfo : EIATTR_SW_WAR
	.align		4
.L_56:
        /*09e4*/ 	.byte	0x04, 0x36
        /*09e6*/ 	.short	(.L_58 - .L_57)
.L_57:
        /*09e8*/ 	.word	0x00000008
.L_58:


//--------------------- .nv.callgraph             --------------------------
	.section	.nv.callgraph,"",@"SHT_CUDA_CALLGRAPH"
	.align	4
	.sectionentsize	8
	.align		4
        /*0000*/ 	.word	0x00000000
	.align		4
        /*0004*/ 	.word	0xffffffff
	.align		4
        /*0008*/ 	.word	index@(_ZN7cutlass13device_kernelINS_4gemm6kernel13GemmUniversalIN4cute5tupleIJiiiiEEENS1_10collective13CollectiveMmaINS1_35MainloopSm100TmaUmmaWarpSpecializedILi4ELi2ELi4ENS5_IJNS4_1CILi1EEESB_SB_EEEEENS5_IJNSA_ILi64EEENSA_ILi256EEENSA_ILi32EEEEEENS_12float_e4m3_tENS5_IJlSB_lEEESI_SJ_NS4_8TiledMMAINS4_8MMA_AtomIJNS4_10MMA_TraitsINS4_19SM100_MMA_F8F6F4_SSEJSI_SI_fSE_SF_NS4_17integral_constantINS4_4UMMA5MajorELSQ_0EEESR_NSO_INSP_7ScaleInELSS_0EEEST_EEEEEENS4_6LayoutISC_NS5_IJNSA_ILi0EEESX_SX_EEEEENS5_IJNS4_10UnderscoreES10_S10_EEEEENS4_13SM90_TMA_LOADENS4_14ComposedLayoutINS4_7SwizzleILi1ELi4ELi3EEENS4_18smem_ptr_flag_bitsILi8EEENSW_INS5_IJNSA_ILi8EEESG_EEENS5_IJSG_SB_EEEEEEEvNS4_8identityES13_S1D_vS1E_EENS_8epilogue10collective18CollectiveEpilogueINS1G_23Sm100TmaWarpSpecializedILi4ELi2ELi32ELb0ELb0EEEJSH_NS5_IJNSW_ISE_SB_EES1L_EEESI_SJ_SI_SJ_NS1G_6fusion15FusionCallbacksIS1K_NS1N_17LinearCombinationISI_fSI_fLNS_15FloatRoundStyleE2EEESH_S1M_JEEENS4_5SM1004TMEM4LOAD26SM100_TMEM_LOAD_16dp32b32xES13_NS14_INS15_ILi2ELi4ELi3EEES18_NSW_INS5_IJS19_SE_EEENS5_IJSE_SB_EEEEEEENS4_39AutoVectorizingCopyWithAssumedAlignmentILi128EEENS4_14SM90_TMA_STOREES21_S23_S23_EEEvvEEEEvNT_6ParamsE)
	.align		4
        /*000c*/ 	.word	index@(__assertfail)
	.align		4
        /*0010*/ 	.word	0x00000000
	.align		4
        /*0014*/ 	.word	0xfffffffe
	.align		4
        /*0018*/ 	.word	0x00000000
	.align		4
        /*001c*/ 	.word	0xfffffffd
	.align		4
        /*0020*/ 	.word	0x00000000
	.align		4
        /*0024*/ 	.word	0xfffffffc


//--------------------- .nv.constant4             --------------------------
	.section	.nv.constant4,"a",@progbits
	.align	8
	.align		8
.nv.constant4:
        /*0000*/ 	.dword	__assertfail
	.align		8
        /*0008*/ 	.dword	__unnamed_1
	.align		8
        /*0010*/ 	.dword	__unnamed_2
	.align		8
        /*0018*/ 	.dword	__unnamed_3
	.align		8
        /*0020*/ 	.dword	_ZN39_INTERNAL_87c455ba_4_k_cu_f6d37b26_71964cuda3std3__45__cpo5beginE
	.align		8
        /*0028*/ 	.dword	_ZN39_INTERNAL_87c455ba_4_k_cu_f6d37b26_71964cuda3std3__45__cpo3endE
	.align		8
        /*0030*/ 	.dword	_ZN39_INTERNAL_87c455ba_4_k_cu_f6d37b26_71964cuda3std3__45__cpo6cbeginE
	.align		8
        /*0038*/ 	.dword	_ZN39_INTERNAL_87c455ba_4_k_cu_f6d37b26_71964cuda3std3__45__cpo4cendE
	.align		8
        /*0040*/ 	.dword	_ZN39_INTERNAL_87c455ba_4_k_cu_f6d37b26_71964cuda3std3__441_GLOBAL__N__87c455ba_4_k_cu_f6d37b26_71966ignoreE
	.align		8
        /*0048*/ 	.dword	_ZN39_INTERNAL_87c455ba_4_k_cu_f6d37b26_71964cuda3std3__419piecewise_constructE
	.align		8
        /*0050*/ 	.dword	_ZN39_INTERNAL_87c455ba_4_k_cu_f6d37b26_71964cuda3std3__48in_placeE
	.align		8
        /*0058*/ 	.dword	_ZN39_INTERNAL_87c455ba_4_k_cu_f6d37b26_71964cuda3std6ranges3__45__cpo4swapE
	.align		8
        /*0060*/ 	.dword	_ZN39_INTERNAL_87c455ba_4_k_cu_f6d37b26_71964cuda3std6ranges3__45__cpo9iter_moveE
	.align		8
        /*0068*/ 	.dword	_ZN39_INTERNAL_87c455ba_4_k_cu_f6d37b26_71964cute7productE
	.align		8
        /*0070*/ 	.dword	_ZN39_INTERNAL_87c455ba_4_k_cu_f6d37b26_71964cute1_E
	.align		8
        /*0078*/ 	.dword	$str$25
	.align		8
        /*0080*/ 	.dword	$str$26
	.align		8
        /*0088*/ 	.dword	$str$27
	.align		8
        /*0090*/ 	.dword	$str$28


//--------------------- .text._ZN7cutlass13device_kernelINS_4gemm6kernel13GemmUniversalIN4cute5tupleIJiiiiEEENS1_10collective13CollectiveMmaINS1_35MainloopSm100TmaUmmaWarpSpecializedILi4ELi2ELi4ENS5_IJNS4_1CILi1EEESB_SB_EEEEENS5_IJNSA_ILi64EEENSA_ILi256EEENSA_ILi32EEEEEENS_12float_e4m3_tENS5_IJlSB_lEEESI_SJ_NS4_8TiledMMAINS4_8MMA_AtomIJNS4_10MMA_TraitsINS4_19SM100_MMA_F8F6F4_SSEJSI_SI_fSE_SF_NS4_17integral_constantINS4_4UMMA5MajorELSQ_0EEESR_NSO_INSP_7ScaleInELSS_0EEEST_EEEEEENS4_6LayoutISC_NS5_IJNSA_ILi0EEESX_SX_EEEEENS5_IJNS4_10UnderscoreES10_S10_EEEEENS4_13SM90_TMA_LOADENS4_14ComposedLayoutINS4_7SwizzleILi1ELi4ELi3EEENS4_18smem_ptr_flag_bitsILi8EEENSW_INS5_IJNSA_ILi8EEESG_EEENS5_IJSG_SB_EEEEEEEvNS4_8identityES13_S1D_vS1E_EENS_8epilogue10collective18CollectiveEpilogueINS1G_23Sm100TmaWarpSpecializedILi4ELi2ELi32ELb0ELb0EEEJSH_NS5_IJNSW_ISE_SB_EES1L_EEESI_SJ_SI_SJ_NS1G_6fusion15FusionCallbacksIS1K_NS1N_17LinearCombinationISI_fSI_fLNS_15FloatRoundStyleE2EEESH_S1M_JEEENS4_5SM1004TMEM4LOAD26SM100_TMEM_LOAD_16dp32b32xES13_NS14_INS15_ILi2ELi4ELi3EEES18_NSW_INS5_IJS19_SE_EEENS5_IJSE_SB_EEEEEEENS4_39AutoVectorizingCopyWithAssumedAlignmentILi128EEENS4_14SM90_TMA_STOREES21_S23_S23_EEEvvEEEEvNT_6ParamsE --------------------------
	.section	.text._ZN7cutlass13device_kernelINS_4gemm6kernel13GemmUniversalIN4cute5tupleIJiiiiEEENS1_10collective13CollectiveMmaINS1_35MainloopSm100TmaUmmaWarpSpecializedILi4ELi2ELi4ENS5_IJNS4_1CILi1EEESB_SB_EEEEENS5_IJNSA_ILi64EEENSA_ILi256EEENSA_ILi32EEEEEENS_12float_e4m3_tENS5_IJlSB_lEEESI_SJ_NS4_8TiledMMAINS4_8MMA_AtomIJNS4_10MMA_TraitsINS4_19SM100_MMA_F8F6F4_SSEJSI_SI_fSE_SF_NS4_17integral_constantINS4_4UMMA5MajorELSQ_0EEESR_NSO_INSP_7ScaleInELSS_0EEEST_EEEEEENS4_6LayoutISC_NS5_IJNSA_ILi0EEESX_SX_EEEEENS5_IJNS4_10UnderscoreES10_S10_EEEEENS4_13SM90_TMA_LOADENS4_14ComposedLayoutINS4_7SwizzleILi1ELi4ELi3EEENS4_18smem_ptr_flag_bitsILi8EEENSW_INS5_IJNSA_ILi8EEESG_EEENS5_IJSG_SB_EEEEEEEvNS4_8identityES13_S1D_vS1E_EENS_8epilogue10collective18CollectiveEpilogueINS1G_23Sm100TmaWarpSpecializedILi4ELi2ELi32ELb0ELb0EEEJSH_NS5_IJNSW_ISE_SB_EES1L_EEESI_SJ_SI_SJ_NS1G_6fusion15FusionCallbacksIS1K_NS1N_17LinearCombinationISI_fSI_fLNS_15FloatRoundStyleE2EEESH_S1M_JEEENS4_5SM1004TMEM4LOAD26SM100_TMEM_LOAD_16dp32b32xES13_NS14_INS15_ILi2ELi4ELi3EEES18_NSW_INS5_IJS19_SE_EEENS5_IJSE_SB_EEEEEEENS4_39AutoVectorizingCopyWithAssumedAlignmentILi128EEENS4_14SM90_TMA_STOREES21_S23_S23_EEEvvEEEEvNT_6ParamsE,"ax",@progbits
	.align	128
.text._ZN7cutlass13device_kernelINS_4gemm6kernel13GemmUniversalIN4cute5tupleIJiiiiEEENS1_10collective13CollectiveMmaINS1_35MainloopSm100TmaUmmaWarpSpecializedILi4ELi2ELi4ENS5_IJNS4_1CILi1EEESB_SB_EEEEENS5_IJNSA_ILi64EEENSA_ILi256EEENSA_ILi32EEEEEENS_12float_e4m3_tENS5_IJlSB_lEEESI_SJ_NS4_8TiledMMAINS4_8MMA_AtomIJNS4_10MMA_TraitsINS4_19SM100_MMA_F8F6F4_SSEJSI_SI_fSE_SF_NS4_17integral_constantINS4_4UMMA5MajorELSQ_0EEESR_NSO_INSP_7ScaleInELSS_0EEEST_EEEEEENS4_6LayoutISC_NS5_IJNSA_ILi0EEESX_SX_EEEEENS5_IJNS4_10UnderscoreES10_S10_EEEEENS4_13SM90_TMA_LOADENS4_14ComposedLayoutINS4_7SwizzleILi1ELi4ELi3EEENS4_18smem_ptr_flag_bitsILi8EEENSW_INS5_IJNSA_ILi8EEESG_EEENS5_IJSG_SB_EEEEEEEvNS4_8identityES13_S1D_vS1E_EENS_8epilogue10collective18CollectiveEpilogueINS1G_23Sm100TmaWarpSpecializedILi4ELi2ELi32ELb0ELb0EEEJSH_NS5_IJNSW_ISE_SB_EES1L_EEESI_SJ_SI_SJ_NS1G_6fusion15FusionCallbacksIS1K_NS1N_17LinearCombinationISI_fSI_fLNS_15FloatRoundStyleE2EEESH_S1M_JEEENS4_5SM1004TMEM4LOAD26SM100_TMEM_LOAD_16dp32b32xES13_NS14_INS15_ILi2ELi4ELi3EEES18_NSW_INS5_IJS19_SE_EEENS5_IJSE_SB_EEEEEEENS4_39AutoVectorizingCopyWithAssumedAlignmentILi128EEENS4_14SM90_TMA_STOREES21_S23_S23_EEEvvEEEEvNT_6ParamsE:
        .type           _ZN7cutlass13device_kernelINS_4gemm6kernel13GemmUniversalIN4cute5tupleIJiiiiEEENS1_10collective13CollectiveMmaINS1_35MainloopSm100TmaUmmaWarpSpecializedILi4ELi2ELi4ENS5_IJNS4_1CILi1EEESB_SB_EEEEENS5_IJNSA_ILi64EEENSA_ILi256EEENSA_ILi32EEEEEENS_12float_e4m3_tENS5_IJlSB_lEEESI_SJ_NS4_8TiledMMAINS4_8MMA_AtomIJNS4_10MMA_TraitsINS4_19SM100_MMA_F8F6F4_SSEJSI_SI_fSE_SF_NS4_17integral_constantINS4_4UMMA5MajorELSQ_0EEESR_NSO_INSP_7ScaleInELSS_0EEEST_EEEEEENS4_6LayoutISC_NS5_IJNSA_ILi0EEESX_SX_EEEEENS5_IJNS4_10UnderscoreES10_S10_EEEEENS4_13SM90_TMA_LOADENS4_14ComposedLayoutINS4_7SwizzleILi1ELi4ELi3EEENS4_18smem_ptr_flag_bitsILi8EEENSW_INS5_IJNSA_ILi8EEESG_EEENS5_IJSG_SB_EEEEEEEvNS4_8identityES13_S1D_vS1E_EENS_8epilogue10collective18CollectiveEpilogueINS1G_23Sm100TmaWarpSpecializedILi4ELi2ELi32ELb0ELb0EEEJSH_NS5_IJNSW_ISE_SB_EES1L_EEESI_SJ_SI_SJ_NS1G_6fusion15FusionCallbacksIS1K_NS1N_17LinearCombinationISI_fSI_fLNS_15FloatRoundStyleE2EEESH_S1M_JEEENS4_5SM1004TMEM4LOAD26SM100_TMEM_LOAD_16dp32b32xES13_NS14_INS15_ILi2ELi4ELi3EEES18_NSW_INS5_IJS19_SE_EEENS5_IJSE_SB_EEEEEEENS4_39AutoVectorizingCopyWithAssumedAlignmentILi128EEENS4_14SM90_TMA_STOREES21_S23_S23_EEEvvEEEEvNT_6ParamsE,@function
        .size           _ZN7cutlass13device_kernelINS_4gemm6kernel13GemmUniversalIN4cute5tupleIJiiiiEEENS1_10collective13CollectiveMmaINS1_35MainloopSm100TmaUmmaWarpSpecializedILi4ELi2ELi4ENS5_IJNS4_1CILi1EEESB_SB_EEEEENS5_IJNSA_ILi64EEENSA_ILi256EEENSA_ILi32EEEEEENS_12float_e4m3_tENS5_IJlSB_lEEESI_SJ_NS4_8TiledMMAINS4_8MMA_AtomIJNS4_10MMA_TraitsINS4_19SM100_MMA_F8F6F4_SSEJSI_SI_fSE_SF_NS4_17integral_constantINS4_4UMMA5MajorELSQ_0EEESR_NSO_INSP_7ScaleInELSS_0EEEST_EEEEEENS4_6LayoutISC_NS5_IJNSA_ILi0EEESX_SX_EEEEENS5_IJNS4_10UnderscoreES10_S10_EEEEENS4_13SM90_TMA_LOADENS4_14ComposedLayoutINS4_7SwizzleILi1ELi4ELi3EEENS4_18smem_ptr_flag_bitsILi8EEENSW_INS5_IJNSA_ILi8EEESG_EEENS5_IJSG_SB_EEEEEEEvNS4_8identityES13_S1D_vS1E_EENS_8epilogue10collective18CollectiveEpilogueINS1G_23Sm100TmaWarpSpecializedILi4ELi2ELi32ELb0ELb0EEEJSH_NS5_IJNSW_ISE_SB_EES1L_EEESI_SJ_SI_SJ_NS1G_6fusion15FusionCallbacksIS1K_NS1N_17LinearCombinationISI_fSI_fLNS_15FloatRoundStyleE2EEESH_S1M_JEEENS4_5SM1004TMEM4LOAD26SM100_TMEM_LOAD_16dp32b32xES13_NS14_INS15_ILi2ELi4ELi3EEES18_NSW_INS5_IJS19_SE_EEENS5_IJSE_SB_EEEEEEENS4_39AutoVectorizingCopyWithAssumedAlignmentILi128EEENS4_14SM90_TMA_STOREES21_S23_S23_EEEvvEEEEvNT_6ParamsE,(.L_x_170 - _ZN7cutlass13device_kernelINS_4gemm6kernel13GemmUniversalIN4cute5tupleIJiiiiEEENS1_10collective13CollectiveMmaINS1_35MainloopSm100TmaUmmaWarpSpecializedILi4ELi2ELi4ENS5_IJNS4_1CILi1EEESB_SB_EEEEENS5_IJNSA_ILi64EEENSA_ILi256EEENSA_ILi32EEEEEENS_12float_e4m3_tENS5_IJlSB_lEEESI_SJ_NS4_8TiledMMAINS4_8MMA_AtomIJNS4_10MMA_TraitsINS4_19SM100_MMA_F8F6F4_SSEJSI_SI_fSE_SF_NS4_17integral_constantINS4_4UMMA5MajorELSQ_0EEESR_NSO_INSP_7ScaleInELSS_0EEEST_EEEEEENS4_6LayoutISC_NS5_IJNSA_ILi0EEESX_SX_EEEEENS5_IJNS4_10UnderscoreES10_S10_EEEEENS4_13SM90_TMA_LOADENS4_14ComposedLayoutINS4_7SwizzleILi1ELi4ELi3EEENS4_18smem_ptr_flag_bitsILi8EEENSW_INS5_IJNSA_ILi8EEESG_EEENS5_IJSG_SB_EEEEEEEvNS4_8identityES13_S1D_vS1E_EENS_8epilogue10collective18CollectiveEpilogueINS1G_23Sm100TmaWarpSpecializedILi4ELi2ELi32ELb0ELb0EEEJSH_NS5_IJNSW_ISE_SB_EES1L_EEESI_SJ_SI_SJ_NS1G_6fusion15FusionCallbacksIS1K_NS1N_17LinearCombinationISI_fSI_fLNS_15FloatRoundStyleE2EEESH_S1M_JEEENS4_5SM1004TMEM4LOAD26SM100_TMEM_LOAD_16dp32b32xES13_NS14_INS15_ILi2ELi4ELi3EEES18_NSW_INS5_IJS19_SE_EEENS5_IJSE_SB_EEEEEEENS4_39AutoVectorizingCopyWithAssumedAlignmentILi128EEENS4_14SM90_TMA_STOREES21_S23_S23_EEEvvEEEEvNT_6ParamsE)
        .other          _ZN7cutlass13device_kernelINS_4gemm6kernel13GemmUniversalIN4cute5tupleIJiiiiEEENS1_10collective13CollectiveMmaINS1_35MainloopSm100TmaUmmaWarpSpecializedILi4ELi2ELi4ENS5_IJNS4_1CILi1EEESB_SB_EEEEENS5_IJNSA_ILi64EEENSA_ILi256EEENSA_ILi32EEEEEENS_12float_e4m3_tENS5_IJlSB_lEEESI_SJ_NS4_8TiledMMAINS4_8MMA_AtomIJNS4_10MMA_TraitsINS4_19SM100_MMA_F8F6F4_SSEJSI_SI_fSE_SF_NS4_17integral_constantINS4_4UMMA5MajorELSQ_0EEESR_NSO_INSP_7ScaleInELSS_0EEEST_EEEEEENS4_6LayoutISC_NS5_IJNSA_ILi0EEESX_SX_EEEEENS5_IJNS4_10UnderscoreES10_S10_EEEEENS4_13SM90_TMA_LOADENS4_14ComposedLayoutINS4_7SwizzleILi1ELi4ELi3EEENS4_18smem_ptr_flag_bitsILi8EEENSW_INS5_IJNSA_ILi8EEESG_EEENS5_IJSG_SB_EEEEEEEvNS4_8identityES13_S1D_vS1E_EENS_8epilogue10collective18CollectiveEpilogueINS1G_23Sm100TmaWarpSpecializedILi4ELi2ELi32ELb0ELb0EEEJSH_NS5_IJNSW_ISE_SB_EES1L_EEESI_SJ_SI_SJ_NS1G_6fusion15FusionCallbacksIS1K_NS1N_17LinearCombinationISI_fSI_fLNS_15FloatRoundStyleE2EEESH_S1M_JEEENS4_5SM1004TMEM4LOAD26SM100_TMEM_LOAD_16dp32b32xES13_NS14_INS15_ILi2ELi4ELi3EEES18_NSW_INS5_IJS19_SE_EEENS5_IJSE_SB_EEEEEEENS4_39AutoVectorizingCopyWithAssumedAlignmentILi128EEENS4_14SM90_TMA_STOREES21_S23_S23_EEEvvEEEEvNT_6ParamsE,@"STO_CUDA_ENTRY STV_DEFAULT"
_ZN7cutlass13device_kernelINS_4gemm6kernel13GemmUniversalIN4cute5tupleIJiiiiEEENS1_10collective13CollectiveMmaINS1_35MainloopSm100TmaUmmaWarpSpecializedILi4ELi2ELi4ENS5_IJNS4_1CILi1EEESB_SB_EEEEENS5_IJNSA_ILi64EEENSA_ILi256EEENSA_ILi32EEEEEENS_12float_e4m3_tENS5_IJlSB_lEEESI_SJ_NS4_8TiledMMAINS4_8MMA_AtomIJNS4_10MMA_TraitsINS4_19SM100_MMA_F8F6F4_SSEJSI_SI_fSE_SF_NS4_17integral_constantINS4_4UMMA5MajorELSQ_0EEESR_NSO_INSP_7ScaleInELSS_0EEEST_EEEEEENS4_6LayoutISC_NS5_IJNSA_ILi0EEESX_SX_EEEEENS5_IJNS4_10UnderscoreES10_S10_EEEEENS4_13SM90_TMA_LOADENS4_14ComposedLayoutINS4_7SwizzleILi1ELi4ELi3EEENS4_18smem_ptr_flag_bitsILi8EEENSW_INS5_IJNSA_ILi8EEESG_EEENS5_IJSG_SB_EEEEEEEvNS4_8identityES13_S1D_vS1E_EENS_8epilogue10collective18CollectiveEpilogueINS1G_23Sm100TmaWarpSpecializedILi4ELi2ELi32ELb0ELb0EEEJSH_NS5_IJNSW_ISE_SB_EES1L_EEESI_SJ_SI_SJ_NS1G_6fusion15FusionCallbacksIS1K_NS1N_17LinearCombinationISI_fSI_fLNS_15FloatRoundStyleE2EEESH_S1M_JEEENS4_5SM1004TMEM4LOAD26SM100_TMEM_LOAD_16dp32b32xES13_NS14_INS15_ILi2ELi4ELi3EEES18_NSW_INS5_IJS19_SE_EEENS5_IJSE_SB_EEEEEEENS4_39AutoVectorizingCopyWithAssumedAlignmentILi128EEENS4_14SM90_TMA_STOREES21_S23_S23_EEEvvEEEEvNT_6ParamsE:
[----:B------:R-:W1:Y:S01]  /*0000*/  LDC R1, c[0x0][0x37c] ;  /* 0x0000df00ff017b82 */ /* 0x000e620000000800 */
[----:B------:R-:W2:Y:S01]  /*0010*/  S2R R108, SR_TID.X ;  /* 0x00000000006c7919 */ /* 0x000ea20000002100 */
[----:B------:R-:W3:Y:S01]  /*0020*/  LDCU.64 UR4, c[0x0][0x890] ;  /* 0x00011200ff0477ac */ /* 0x000ee20008000a00 */
[----:B------:R-:W-:Y:S02]  /*0030*/  PRMT R96, RZ, 0x7610, R96 ;  /* 0x00007610ff607816 */ /* 0x000fe40000000060 */
[----:B------:R-:W-:Y:S01]  /*0040*/  ELECT P5, URZ, PT ;  /* 0x0000000000ff782f */ /* 0x000fe200038a0000 */
[----:B------:R-:W4:Y:S01]  /*0050*/  LDCU.64 UR46, c[0x0][0x358] ;  /* 0x00006b00ff2e77ac */ /* 0x000f220008000a00 */
[----:B---3--:R-:W-:-:S04]  /*0060*/  UISETP.NE.U32.AND UP0, UPT, UR4, URZ, UPT ;  /* 0x000000ff0400728c */ /* 0x008fc8000bf05070 */
[----:B------:R-:W-:Y:S01]  /*0070*/  UISETP.NE.AND.EX UP0, UPT, UR5, URZ, UPT, UP0 ;  /* 0x000000ff0500728c */ /* 0x000fe2000bf05300 */
[----:B--2---:R-:W-:-:S05]  /*0080*/  SHF.R.U32.HI R101, RZ, 0x5, R108 ;  /* 0x00000005ff657819 */ /* 0x004fca000001166c */
[----:B------:R-:W2:Y:S02]  /*0090*/  SHFL.IDX PT, R0, R101, RZ, 0x1f ;  /* 0x00001fff65007589 */ /* 0x000ea400000e0000 */
[----:B--2---:R-:W-:Y:S01]  /*00a0*/  R2UR UR8, R0 ;  /* 0x00000000000872ca */ /* 0x004fe200000e0000 */
[----:B-1--4-:R-:W-:-:S14]  /*00b0*/  BRA.U UP0, `(.L_x_0) ;  /* 0x00000001002c7547 */ /* 0x012fdc000b800000 */
[----:B------:R-:W1:Y:S02]  /*00c0*/  LDCU.64 UR6, c[0x0][0x888] ;  /* 0x00011100ff0677ac */ /* 0x000e640008000a00 */
[----:B-1----:R-:W-:-:S04]  /*00d0*/  UISETP.NE.U32.AND UP0, UPT, UR6, URZ, UPT ;  /* 0x000000ff0600728c */ /* 0x002fc8000bf05070 */
[----:B------:R-:W-:-:S09]  /*00e0*/  UISETP.NE.AND.EX UP0, UPT, UR7, URZ, UPT, UP0 ;  /* 0x000000ff0700728c */ /* 0x000fd2000bf05300 */
[----:B------:R-:W-:Y:S05]  /*00f0*/  BRA.U !UP0, `(.L_x_1) ;  /* 0x0000000108107547 */ /* 0x000fea000b800000 */
[----:B------:R-:W1:Y:S02]  /*0100*/  LDC.64 R2, c[0x0][0x888] ;  /* 0x00022200ff027b82 */ /* 0x000e640000000a00 */
[----:B-1----:R1:W5:Y:S01]  /*0110*/  LDG.E R49, desc[UR46][R2.64] ;  /* 0x0000002e02317981 */ /* 0x002362000c1e1900 */
[----:B------:R-:W-:Y:S01]  /*0120*/  HFMA2 R96, -RZ, RZ, 0, 5.9604644775390625e-08 ;  /* 0x00000001ff607431 */ /* 0x000fe200000001ff */
[----:B------:R-:W-:Y:S05]  /*0130*/  BRA `(.L_x_0) ;  /* 0x00000000000c7947 */ /* 0x000fea0003800000 */
.L_x_1:
[----:B------:R-:W1:Y:S01]  /*0140*/  LDCU UR6, c[0x0][0x880] ;  /* 0x00011000ff0677ac */ /* 0x000e620008000800 */
[----:B------:R-:W-:Y:S01]  /*0150*/  HFMA2 R96, -RZ, RZ, 0, 5.9604644775390625e-08 ;  /* 0x00000001ff607431 */ /* 0x000fe200000001ff */
[----:B-1----:R-:W-:-:S07]  /*0160*/  MOV R49, UR6 ;  /* 0x0000000600317c02 */ /* 0x002fce0008000f00 */
.L_x_0:
[----:B------:R-:W2:Y:S02]  /*0170*/  LDCU.64 UR6, c[0x0][0x8b0] ;  /* 0x00011600ff0677ac */ /* 0x000ea40008000a00 */
[----:B--2---:R-:W-:-:S04]  /*0180*/  UISETP.NE.U32.AND UP0, UPT, UR6, URZ, UPT ;  /* 0x000000ff0600728c */ /* 0x004fc8000bf05070 */
[----:B------:R-:W-:-:S09]  /*0190*/  UISETP.NE.AND.EX UP0, UPT, UR7, URZ, UPT, UP0 ;  /* 0x000000ff0700728c */ /* 0x000fd2000bf05300 */
[----:B------:R-:W-:Y:S05]  /*01a0*/  BRA.U UP0, `(.L_x_2) ;  /* 0x0000000100247547 */ /* 0x000fea000b800000 */
[----:B------:R-:W2:Y:S02]  /*01b0*/  LDCU.64 UR6, c[0x0][0x8a8] ;  /* 0x00011500ff0677ac */ /* 0x000ea40008000a00 */
[----:B--2---:R-:W-:-:S04]  /*01c0*/  UISETP.NE.U32.AND UP0, UPT, UR6, URZ, UPT ;  /* 0x000000ff0600728c */ /* 0x004fc8000bf05070 */
[----:B------:R-:W-:-:S09]  /*01d0*/  UISETP.NE.AND.EX UP0, UPT, UR7, URZ, UPT, UP0 ;  /* 0x000000ff0700728c */ /* 0x000fd2000bf05300 */
[----:B------:R-:W-:Y:S05]  /*01e0*/  BRA.U !UP0, `(.L_x_3) ;  /* 0x00000001080c7547 */ /* 0x000fea000b800000 */
[----:B-1----:R-:W1:Y:S02]  /*01f0*/  LDC.64 R2, c[0x0][0x8a8] ;  /* 0x00022a00ff027b82 */ /* 0x002e640000000a00 */
[----:B-1----:R2:W5:Y:S01]  /*0200*/  LDG.E R47, desc[UR46][R2.64] ;  /* 0x0000002e022f7981 */ /* 0x002562000c1e1900 */
[----:B------:R-:W-:Y:S05]  /*0210*/  BRA `(.L_x_2) ;  /* 0x0000000000087947 */ /* 0x000fea0003800000 */
.L_x_3:
[----:B------:R-:W2:Y:S02]  /*0220*/  LDCU UR6, c[0x0][0x8a0] ;  /* 0x00011400ff0677ac */ /* 0x000ea40008000800 */
[----:B--2---:R-:W-:Y:S02]  /*0230*/  MOV R47, UR6 ;  /* 0x00000006002f7c02 */ /* 0x004fe40008000f00 */
.L_x_2:
[----:B------:R-:W-:Y:S01]  /*0240*/  IMAD.U32 R0, RZ, RZ, UR8 ;  /* 0x00000008ff007e24 */ /* 0x000fe2000f8e00ff */
[----:B------:R-:W-:Y:S04]  /*0250*/  BSSY.RECONVERGENT B0, `(.L_x_4) ;  /* 0x000000c000007945 */ /* 0x000fe80003800200 */
[C---:B------:R-:W-:Y:S02]  /*0260*/  ISETP.NE.OR P1, PT, R0.reuse, 0x1, !P5 ;  /* 0x000000010000780c */ /* 0x040fe40006f25670 */
[----:B------:R-:W-:-:S11]  /*0270*/  ISETP.NE.OR P0, PT, R0, 0x3, !P5 ;  /* 0x000000030000780c */ /* 0x000fd60006f05670 */
[----:B------:R-:W-:Y:S05]  /*0280*/  @P1 BRA `(.L_x_5) ;  /* 0x0000000000201947 */ /* 0x000fea0003800000 */
[----:B------:R-:W3:Y:S02]  /*0290*/  LDCU.64 UR6, c[0x0][0x348] ;  /* 0x00006900ff0677ac */ /* 0x000ee40008000a00 */
[----:B---3--:R-:W-:Y:S02]  /*02a0*/  UIADD3 UR10, UP1, UPT, UR6, 0x80, URZ ;  /* 0x00000080060a7890 */ /* 0x008fe4000ff3e0ff */
[----:B------:R-:W-:Y:S02]  /*02b0*/  UIADD3 UR6, UP0, UPT, UR6, 0x180, URZ ;  /* 0x0000018006067890 */ /* 0x000fe4000ff1e0ff */
[----:B------:R-:W-:Y:S02]  /*02c0*/  UIADD3.X UR11, UPT, UPT, URZ, UR7, URZ, UP1, !UPT ;  /* 0x00000007ff0b7290 */ /* 0x000fe40008ffe4ff */
[----:B------:R-:W-:-:S07]  /*02d0*/  UIADD3.X UR7, UPT, UPT, URZ, UR7, URZ, UP0, !UPT ;  /* 0x00000007ff077290 */ /* 0x000fce00087fe4ff */
[----:B------:R3:W-:Y:S02]  /*02e0*/  UTMACCTL.PF [UR10] ;  /* 0x000000000a0079b9 */ /* 0x0007e40008040000 */
[----:B------:R3:W-:Y:S02]  /*02f0*/  UTMACCTL.PF [UR6] ;  /* 0x00000000060079b9 */ /* 0x0007e40008040000 */
[----:B---3--:R-:W-:Y:S01]  /*0300*/  NOP ;  /* 0x0000000000007918 */ /* 0x008fe20000000000 */
.L_x_5:
[----:B------:R-:W-:Y:S05]  /*0310*/  BSYNC.RECONVERGENT B0 ;  /* 0x0000000000007941 */ /* 0x000fea0003800200 */
.L_x_4:
[----:B------:R-:W-:Y:S04]  /*0320*/  BSSY.RECONVERGENT B0, `(.L_x_6) ;  /* 0x000000a000007945 */ /* 0x000fe80003800200 */
        /* <DEDUP_REMOVED lines=9> */
.L_x_7:
[----:B------:R-:W-:Y:S05]  /*03c0*/  BSYNC.RECONVERGENT B0 ;  /* 0x0000000000007941 */ /* 0x000fea0003800200 */
.L_x_6:
[----:B------:R-:W3:Y:S01]  /*03d0*/  LDCU.64 UR6, c[0x0][0x888] ;  /* 0x00011100ff0677ac */ /* 0x000ee20008000a00 */
[----:B------:R-:W-:Y:S02]  /*03e0*/  UISETP.EQ.U32.AND UP1, UPT, UR4, URZ, UPT ;  /* 0x000000ff0400728c */ /* 0x000fe4000bf22070 */
[----:B------:R-:W-:Y:S02]  /*03f0*/  UPLOP3.LUT UP2, UPT, UPT, UPT, UPT, 0x80, 0x8 ;  /* 0x000000000008789c */ /* 0x000fe40003f4f070 */
[----:B---3--:R-:W-:-:S04]  /*0400*/  UISETP.NE.U32.AND UP0, UPT, UR6, URZ, UPT ;  /* 0x000000ff0600728c */ /* 0x008fc8000bf05070 */
[----:B------:R-:W-:-:S04]  /*0410*/  UISETP.NE.AND.EX UP0, UPT, UR7, URZ, UPT, UP0 ;  /* 0x000000ff0700728c */ /* 0x000fc8000bf05300 */
[----:B------:R-:W-:-:S04]  /*0420*/  UISETP.EQ.OR.EX UP3, UPT, UR5, URZ, !UP0, UP1 ;  /* 0x000000ff0500728c */ /* 0x000fc8000c762710 */
[----:B------:R-:W-:-:S05]  /*0430*/  UP2UR UR50, UPR, URZ, 0x8 ;  /* 0x00000008ff327883 */ /* 0x000fca0008000000 */
[----:B------:R-:W-:Y:S07]  /*0440*/  BRA.U !UP3, `(.L_x_8) ;  /* 0x000000010b207547 */ /* 0x000fee000b800000 */
[----:B------:R-:W-:Y:S01]  /*0450*/  UISETP.NE.U32.AND UP2, UPT, UR4, URZ, UPT ;  /* 0x000000ff0400728c */ /* 0x000fe2000bf45070 */
[----:B-----5:R-:W-:Y:S01]  /*0460*/  FSETP.NEU.AND P0, PT, R49, RZ, PT ;  /* 0x000000ff3100720b */ /* 0x020fe20003f0d000 */
[----:B------:R-:W-:Y:S02]  /*0470*/  USEL UR4, URZ, 0xffffffff, UP0 ;  /* 0xffffffffff047887 */ /* 0x000fe40008000000 */
[----:B------:R-:W-:-:S10]  /*0480*/  UISETP.NE.AND.EX UP2, UPT, UR5, URZ, UPT, UP2 ;  /* 0x000000ff0500728c */ /* 0x000fd4000bf45320 */
[----:B------:R-:W-:Y:S01]  /*0490*/  VOTEU.ANY UP1, P0 ;  /* 0x0000000000ff7886 */ /* 0x000fe20000020100 */
[----:B------:R-:W-:-:S04]  /*04a0*/  @!UP2 USEL UR4, URZ, 0xffffffff, UP1 ;  /* 0xffffffffff04a887 */ /* 0x000fc80008800000 */
[----:B------:R-:W-:-:S04]  /*04b0*/  ULOP3.LUT UR4, UR4, 0x1, URZ, 0xc0, !UPT ;  /* 0x0000000104047892 */ /* 0x000fc8000f8ec0ff */
[----:B------:R-:W-:-:S11]  /*04c0*/  UISETP.NE.U32.AND UP2, UPT, UR4, 0x1, UPT ;  /* 0x000000010400788c */ /* 0x000fd6000bf45070 */
.L_x_8:
[----:B-12---:R-:W1:Y:S01]  /*04d0*/  SHFL.IDX PT, R2, R101, RZ, 0x1f ;  /* 0x00001fff65027589 */ /* 0x006e6200000e0000 */
[----:B------:R-:W-:-:S04]  /*04e0*/  UISETP.NE.AND UP1, UPT, UR8, 0x2, UPT ;  /* 0x000000020800788c */ /* 0x000fc8000bf25270 */
[----:B------:R-:W-:Y:S01]  /*04f0*/  USEL UR6, URZ, 0x1, UP1 ;  /* 0x00000001ff067887 */ /* 0x000fe20008800000 */
[----:B-1----:R-:W-:-:S13]  /*0500*/  ISETP.NE.AND P0, PT, R2, RZ, PT ;  /* 0x000000ff0200720c */ /* 0x002fda0003f05270 */
[----:B------:R-:W-:Y:S05]  /*0510*/  @P0 BRA `(.L_x_9) ;  /* 0x0000000000480947 */ /* 0x000fea0003800000 */
[----:B------:R-:W1:Y:S01]  /*0520*/  S2UR UR5, SR_CgaCtaId ;  /* 0x00000000000579c3 */ /* 0x000e620000008800 */
[----:B------:R-:W-:Y:S01]  /*0530*/  UMOV UR7, 0x400 ;  /* 0x0000040000077882 */ /* 0x000fe20000000000 */
[----:B------:R-:W-:Y:S01]  /*0540*/  UMOV UR4, 0x1 ;  /* 0x0000000100047882 */ /* 0x000fe20000000000 */
[----:B------:R-:W-:Y:S01]  /*0550*/  ELECT P0, URZ, PT ;  /* 0x0000000000ff782f */ /* 0x000fe20003800000 */
[----:B------:R-:W-:-:S04]  /*0560*/  UIADD3 UR10, UPT, UPT, -UR4, 0x100000, URZ ;  /* 0x00100000040a7890 */ /* 0x000fc8000fffe1ff */
[----:B------:R-:W-:Y:S02]  /*0570*/  USHF.L.U32 UR11, UR10, 0xb, URZ ;  /* 0x0000000b0a0b7899 */ /* 0x000fe400080006ff */
[----:B------:R-:W-:Y:S02]  /*0580*/  USHF.L.U32 UR10, UR10, 0x1, URZ ;  /* 0x000000010a0a7899 */ /* 0x000fe400080006ff */
[----:B-1----:R-:W-:Y:S01]  /*0590*/  ULEA UR5, UR5, UR7, 0x18 ;  /* 0x0000000705057291 */ /* 0x002fe2000f8ec0ff */
[----:B------:R-:W1:Y:S11]  /*05a0*/  FENCE.VIEW.ASYNC.S ;  /* 0x00000000000073c6 */ /* 0x000e760000000000 */
[----:B-1----:R1:W2:Y:S01]  /*05b0*/  SYNCS.EXCH.64 URZ, [UR5], UR10 ;  /* 0x0000000a05ff75b2 */ /* 0x0022a20008000100 */
[----:B------:R1:W3:Y:S01]  /*05c0*/  SYNCS.EXCH.64 URZ, [UR5+0x20], UR10 ;  /* 0x0000200a05ff75b2 */ /* 0x0002e20008000100 */
[----:B------:R1:W4:Y:S01]  /*05d0*/  SYNCS.EXCH.64 URZ, [UR5+0x8], UR10 ;  /* 0x0000080a05ff75b2 */ /* 0x0003220008000100 */
[----:B------:R1:W1:Y:S01]  /*05e0*/  SYNCS.EXCH.64 URZ, [UR5+0x28], UR10 ;  /* 0x0000280a05ff75b2 */ /* 0x0002620008000100 */
[----:B------:R1:W1:Y:S01]  /*05f0*/  SYNCS.EXCH.64 URZ, [UR5+0x10], UR10 ;  /* 0x0000100a05ff75b2 */ /* 0x0002620008000100 */
[----:B------:R1:W1:Y:S01]  /*0600*/  SYNCS.EXCH.64 URZ, [UR5+0x30], UR10 ;  /* 0x0000300a05ff75b2 */ /* 0x0002620008000100 */
[----:B------:R1:W1:Y:S01]  /*0610*/  SYNCS.EXCH.64 URZ, [UR5+0x18], UR10 ;  /* 0x0000180a05ff75b2 */ /* 0x0002620008000100 */
[----:B------:R1:W1:Y:S01]  /*0620*/  SYNCS.EXCH.64 URZ, [UR5+0x38], UR10 ;  /* 0x0000380a05ff75b2 */ /* 0x0002620008000100 */
[----:B------:R-:W-:Y:S01]  /*0630*/  NOP ;  /* 0x0000000000007918 */ /* 0x000fe20000000000 */
.L_x_9:
[----:B------:R-:W2:Y:S01]  /*0640*/  SHFL.IDX PT, R2, R101, RZ, 0x1f ;  /* 0x00001fff65027589 */ /* 0x000ea200000e0000 */
[----:B------:R-:W-:Y:S01]  /*0650*/  NOP ;  /* 0x0000000000007918 */ /* 0x000fe20000000000 */
[----:B--2---:R-:W-:-:S13]  /*0660*/  ISETP.NE.AND P0, PT, R2, 0x1, PT ;  /* 0x000000010200780c */ /* 0x004fda0003f05270 */
[----:B------:R-:W-:Y:S05]  /*0670*/  @P0 BRA `(.L_x_10) ;  /* 0x0000000000580947 */ /* 0x000fea0003800000 */
[----:B------:R-:W2:Y:S01]  /*0680*/  S2UR UR7, SR_CgaCtaId ;  /* 0x00000000000779c3 */ /* 0x000ea20000008800 */
[----:B------:R-:W-:Y:S01]  /*0690*/  UMOV UR9, 0x400 ;  /* 0x0000040000097882 */ /* 0x000fe20000000000 */
[----:B-1----:R-:W-:Y:S01]  /*06a0*/  UMOV UR5, 0x20 ;  /* 0x0000002000057882 */ /* 0x002fe20000000000 */
[----:B------:R-:W-:Y:S01]  /*06b0*/  UMOV UR4, 0x80 ;  /* 0x0000008000047882 */ /* 0x000fe20000000000 */
[----:B------:R-:W-:-:S04]  /*06c0*/  UIADD3 UR10, UPT, UPT, -UR5, 0x100000, URZ ;  /* 0x00100000050a7890 */ /* 0x000fc8000fffe1ff */
[----:B------:R-:W-:Y:S02]  /*06d0*/  USHF.L.U32 UR11, UR10, 0xb, URZ ;  /* 0x0000000b0a0b7899 */ /* 0x000fe400080006ff */
[----:B------:R-:W-:Y:S02]  /*06e0*/  USHF.L.U32 UR10, UR10, 0x1, URZ ;  /* 0x000000010a0a7899 */ /* 0x000fe400080006ff */
[----:B------:R-:W-:-:S04]  /*06f0*/  UIADD3 UR4, UPT, UPT, -UR4, 0x100000, URZ ;  /* 0x0010000004047890 */ /* 0x000fc8000fffe1ff */
[----:B------:R-:W-:Y:S02]  /*0700*/  USHF.L.U32 UR5, UR4, 0xb, URZ ;  /* 0x0000000b04057899 */ /* 0x000fe400080006ff */
[----:B------:R-:W-:Y:S01]  /*0710*/  USHF.L.U32 UR4, UR4, 0x1, URZ ;  /* 0x0000000104047899 */ /* 0x000fe200080006ff */
[----:B------:R-:W-:Y:S01]  /*0720*/  ELECT P0, URZ, PT ;  /* 0x0000000000ff782f */ /* 0x000fe20003800000 */
[----:B--2---:R-:W-:Y:S01]  /*0730*/  ULEA UR7, UR7, UR9, 0x18 ;  /* 0x0000000907077291 */ /* 0x004fe2000f8ec0ff */
[----:B------:R-:W1:Y:S11]  /*0740*/  FENCE.VIEW.ASYNC.S ;  /* 0x00000000000073c6 */ /* 0x000e760000000000 */
[----:B-1----:R2:W1:Y:S01]  /*0750*/  SYNCS.EXCH.64 URZ, [UR7+0x40], UR10 ;  /* 0x0000400a07ff75b2 */ /* 0x0024620008000100 */
[----:B------:R2:W1:Y:S01]  /*0760*/  SYNCS.EXCH.64 URZ, [UR7+0x60], UR4 ;  /* 0x0000600407ff75b2 */ /* 0x0004620008000100 */
[----:B------:R2:W1:Y:S01]  /*0770*/  SYNCS.EXCH.64 URZ, [UR7+0x48], UR10 ;  /* 0x0000480a07ff75b2 */ /* 0x0004620008000100 */
[----:B------:R2:W1:Y:S01]  /*0780*/  SYNCS.EXCH.64 URZ, [UR7+0x68], UR4 ;  /* 0x0000680407ff75b2 */ /* 0x0004620008000100 */
[----:B------:R2:W1:Y:S01]  /*0790*/  SYNCS.EXCH.64 URZ, [UR7+0x50], UR10 ;  /* 0x0000500a07ff75b2 */ /* 0x0004620008000100 */
[----:B------:R2:W1:Y:S01]  /*07a0*/  SYNCS.EXCH.64 URZ, [UR7+0x70], UR4 ;  /* 0x0000700407ff75b2 */ /* 0x0004620008000100 */
[----:B------:R2:W1:Y:S01]  /*07b0*/  SYNCS.EXCH.64 URZ, [UR7+0x58], UR10 ;  /* 0x0000580a07ff75b2 */ /* 0x0004620008000100 */
[----:B------:R2:W1:Y:S02]  /*07c0*/  SYNCS.EXCH.64 URZ, [UR7+0x78], UR4 ;  /* 0x0000780407ff75b2 */ /* 0x0004640008000100 */
[----:B--2---:R-:W-:Y:S01]  /*07d0*/  NOP ;  /* 0x0000000000007918 */ /* 0x004fe20000000000 */
.L_x_10:
[----:B------:R-:W2:Y:S01]  /*07e0*/  SHFL.IDX PT, R2, R101, RZ, 0x1f ;  /* 0x00001fff65027589 */ /* 0x000ea200000e0000 */
[----:B------:R-:W-:Y:S01]  /*07f0*/  NOP ;  /* 0x0000000000007918 */ /* 0x000fe20000000000 */
[----:B--2---:R-:W-:-:S13]  /*0800*/  ISETP.NE.AND P0, PT, R2, 0x3, PT ;  /* 0x000000030200780c */ /* 0x004fda0003f05270 */
[----:B------:R-:W-:Y:S05]  /*0810*/  @P0 BRA `(.L_x_11) ;  /* 0x0000000000300947 */ /* 0x000fea0003800000 */
[----:B-1----:R-:W1:Y:S01]  /*0820*/  S2UR UR5, SR_CgaCtaId ;  /* 0x00000000000579c3 */ /* 0x002e620000008800 */
        /* <DEDUP_REMOVED lines=8> */
[----:B-1----:R2:W1:Y:S01]  /*08b0*/  SYNCS.EXCH.64 URZ, [UR5+0x80], UR10 ;  /* 0x0000800a05ff75b2 */ /* 0x0024620008000100 */
[----:B------:R2:W1:Y:S02]  /*08c0*/  SYNCS.EXCH.64 URZ, [UR5+0x88], UR10 ;  /* 0x0000880a05ff75b2 */ /* 0x0004640008000100 */
[----:B--2---:R-:W-:Y:S01]  /*08d0*/  NOP ;  /* 0x0000000000007918 */ /* 0x004fe20000000000 */
.L_x_11:
[----:B------:R-:W2:Y:S01]  /*08e0*/  SHFL.IDX PT, R2, R101, RZ, 0x1f ;  /* 0x00001fff65027589 */ /* 0x000ea200000e0000 */
[----:B------:R-:W-:Y:S01]  /*08f0*/  NOP ;  /* 0x0000000000007918 */ /* 0x000fe20000000000 */
[----:B--2---:R-:W-:-:S13]  /*0900*/  ISETP.NE.AND P0, PT, R2, 0x4, PT ;  /* 0x000000040200780c */ /* 0x004fda0003f05270 */
[----:B------:R-:W-:Y:S05]  /*0910*/  @P0 BRA `(.L_x_12) ;  /* 0x00000000004c0947 */ /* 0x000fea0003800000 */
[----:B-1----:R-:W1:Y:S01]  /*0920*/  S2UR UR5, SR_CgaCtaId ;  /* 0x00000000000579c3 */ /* 0x002e620000008800 */
[----:B------:R-:W-:Y:S01]  /*0930*/  UMOV UR9, 0x100 ;  /* 0x0000010000097882 */ /* 0x000fe20000000000 */
[----:B------:R-:W-:Y:S01]  /*0940*/  UMOV UR7, 0x400 ;  /* 0x0000040000077882 */ /* 0x000fe20000000000 */
[----:B------:R-:W-:Y:S01]  /*0950*/  USEL UR9, UR9, 0xe0, UP2 ;  /* 0x000000e009097887 */ /* 0x000fe20009000000 */
[----:B------:R-:W-:Y:S01]  /*0960*/  UMOV UR4, 0x1 ;  /* 0x0000000100047882 */ /* 0x000fe20000000000 */
[----:B------:R-:W-:Y:S01]  /*0970*/  ELECT P0, URZ, PT ;  /* 0x0000000000ff782f */ /* 0x000fe20003800000 */
[----:B------:R-:W-:-:S04]  /*0980*/  UIADD3 UR10, UPT, UPT, -UR4, 0x100000, URZ ;  /* 0x00100000040a7890 */ /* 0x000fc8000fffe1ff */
[----:B------:R-:W-:Y:S02]  /*0990*/  USHF.L.U32 UR11, UR10, 0xb, URZ ;  /* 0x0000000b0a0b7899 */ /* 0x000fe400080006ff */
[----:B------:R-:W-:Y:S02]  /*09a0*/  USHF.L.U32 UR10, UR10, 0x1, URZ ;  /* 0x000000010a0a7899 */ /* 0x000fe400080006ff */
[----:B------:R-:W-:-:S04]  /*09b0*/  UIADD3 UR12, UPT, UPT, -UR9, 0x100000, URZ ;  /* 0x00100000090c7890 */ /* 0x000fc8000fffe1ff */
[----:B------:R-:W-:Y:S02]  /*09c0*/  USHF.L.U32 UR13, UR12, 0xb, URZ ;  /* 0x0000000b0c0d7899 */ /* 0x000fe400080006ff */
[----:B------:R-:W-:Y:S02]  /*09d0*/  USHF.L.U32 UR12, UR12, 0x1, URZ ;  /* 0x000000010c0c7899 */ /* 0x000fe400080006ff */
[----:B-1----:R-:W-:Y:S01]  /*09e0*/  ULEA UR5, UR5, UR7, 0x18 ;  /* 0x0000000705057291 */ /* 0x002fe2000f8ec0ff */
[----:B------:R-:W1:Y:S11]  /*09f0*/  FENCE.VIEW.ASYNC.S ;  /* 0x00000000000073c6 */ /* 0x000e760000000000 */
[----:B-1----:R2:W1:Y:S01]  /*0a00*/  SYNCS.EXCH.64 URZ, [UR5+0x90], UR10 ;  /* 0x0000900a05ff75b2 */ /* 0x0024620008000100 */
[----:B------:R2:W1:Y:S01]  /*0a10*/  SYNCS.EXCH.64 URZ, [UR5+0xa0], UR12 ;  /* 0x0000a00c05ff75b2 */ /* 0x0004620008000100 */
[----:B------:R2:W1:Y:S01]  /*0a20*/  SYNCS.EXCH.64 URZ, [UR5+0x98], UR10 ;  /* 0x0000980a05ff75b2 */ /* 0x0004620008000100 */
[----:B------:R2:W1:Y:S02]  /*0a30*/  SYNCS.EXCH.64 URZ, [UR5+0xa8], UR12 ;  /* 0x0000a80c05ff75b2 */ /* 0x0004640008000100 */
[----:B--2---:R-:W-:Y:S01]  /*0a40*/  NOP ;  /* 0x0000000000007918 */ /* 0x004fe20000000000 */
.L_x_12:
        /* <DEDUP_REMOVED lines=26> */
.L_x_13:
        /* <DEDUP_REMOVED lines=18> */
.L_x_14:
[----:B-1----:R-:W1:Y:S01]  /*0d10*/  S2UR UR5, SR_CTAID.X ;  /* 0x00000000000579c3 */ /* 0x002e620000002500 */
[----:B------:R-:W-:-:S05]  /*0d20*/  CS2R.32 R95, SR_CgaSize ;  /* 0x00000000005f7805 */ /* 0x000fca0000008a00 */
[----:B------:R-:W-:-:S05]  /*0d30*/  IMAD R95, R95, -0xa0, RZ ;  /* 0xffffff605f5f7824 */ /* 0x000fca00078e02ff */
[----:B------:R-:W-:-:S14]  /*0d40*/  R2UR UR9, R95 ;  /* 0x000000005f0972ca */ /* 0x000fdc00000e0000 */
[----:B------:R-:W2:Y:S01]  /*0d50*/  LDCU UR9, c[0x0][UR9+0x2b0] ;  /* 0x00005600090977ac */ /* 0x000ea20008000800 */
[----:B------:R-:W-:Y:S01]  /*0d60*/  NOP ;  /* 0x0000000000007918 */ /* 0x000fe20000000000 */
[----:B------:R-:W-:-:S05]  /*0d70*/  CS2R.32 R95, SR_CgaSize ;  /* 0x00000000005f7805 */ /* 0x000fca0000008a00 */
[----:B------:R-:W-:-:S05]  /*0d80*/  IMAD R95, R95, -0xa0, RZ ;  /* 0xffffff605f5f7824 */ /* 0x000fca00078e02ff */
[----:B------:R-:W-:-:S14]  /*0d90*/  R2UR UR7, R95 ;  /* 0x000000005f0772ca */ /* 0x000fdc00000e0000 */
[----:B------:R-:W3:Y:S01]  /*0da0*/  LDCU UR7, c[0x0][UR7+0x2b4] ;  /* 0x00005680070777ac */ /* 0x000ee20008000800 */
[----:B------:R-:W4:Y:S08]  /*0db0*/  S2UR UR4, SR_CTAID.Y ;  /* 0x00000000000479c3 */ /* 0x000f300000002600 */
[----:B------:R-:W3:Y:S01]  /*0dc0*/  LDC R10, c[0x0][0xb24] ;  /* 0x0002c900ff0a7b82 */ /* 0x000ee20000000800 */
[----:B-1----:R-:W-:-:S02]  /*0dd0*/  I2FP.F32.U32 R95, UR5 ;  /* 0x00000005005f7c45 */ /* 0x002fc40008201000 */
[----:B------:R-:W-:-:S05]  /*0de0*/  CS2R.32 R3, SR_CgaSize ;  /* 0x0000000000037805 */ /* 0x000fca0000008a00 */
[----:B------:R-:W-:-:S06]  /*0df0*/  IMAD R3, R3, -0xa0, RZ ;  /* 0xffffff6003037824 */ /* 0x000fcc00078e02ff */
[----:B------:R-:W1:Y:S01]  /*0e00*/  LDC R3, c[0x0][R3+0x2a0] ;  /* 0x0000a80003037b82 */ /* 0x000e620000000800 */
[----:B------:R-:W-:Y:S01]  /*0e10*/  MOV R15, UR5 ;  /* 0x00000005000f7c02 */ /* 0x000fe20008000f00 */
[----:B--2---:R-:W-:Y:S01]  /*0e20*/  FMUL R95, R95, UR9 ;  /* 0x000000095f5f7c20 */ /* 0x004fe20008400000 */
[----:B----4-:R-:W-:Y:S02]  /*0e30*/  I2FP.F32.U32 R94, UR4 ;  /* 0x00000004005e7c45 */ /* 0x010fe40008201000 */
[----:B------:R-:W-:-:S05]  /*0e40*/  CS2R.32 R2, SR_CgaSize ;  /* 0x0000000000027805 */ /* 0x000fca0000008a00 */
[----:B------:R-:W-:-:S06]  /*0e50*/  IMAD R2, R2, -0xa0, RZ ;  /* 0xffffff6002027824 */ /* 0x000fcc00078e02ff */
[----:B------:R-:W2:Y:S01]  /*0e60*/  LDC R2, c[0x0][R2+0x2a4] ;  /* 0x0000a90002027b82 */ /* 0x000ea20000000800 */
[----:B------:R-:W-:Y:S01]  /*0e70*/  MOV R14, UR4 ;  /* 0x00000004000e7c02 */ /* 0x000fe20008000f00 */
[----:B------:R-:W4:Y:S01]  /*0e80*/  F2I.U32.TRUNC.NTZ R95, R95 ;  /* 0x0000005f005f7305 */ /* 0x000f22000020f000 */
[----:B---3--:R-:W-:-:S05]  /*0e90*/  FMUL R94, R94, UR7 ;  /* 0x000000075e5e7c20 */ /* 0x008fca0008400000 */
[----:B------:R-:W-:Y:S01]  /*0ea0*/  BAR.SYNC.DEFER_BLOCKING 0x0 ;  /* 0x0000000000007b1d */ /* 0x000fe20000010000 */
[----:B------:R-:W-:-:S05]  /*0eb0*/  ISETP.GE.AND P0, PT, R10, 0x1, PT ;  /* 0x000000010a00780c */ /* 0x000fca0003f06270 */
[----:B------:R-:W3:Y:S02]  /*0ec0*/  F2I.U32.TRUNC.NTZ R94, R94 ;  /* 0x0000005e005e7305 */ /* 0x000ee4000020f000 */
[----:B------:R-:W2:Y:S01]  /*0ed0*/  S2UR UR36, SR_CTAID.Z ;  /* 0x00000000002479c3 */ /* 0x000ea20000002700 */
[----:B----4-:R-:W-:-:S05]  /*0ee0*/  IADD3 R95, PT, PT, -R95, RZ, RZ ;  /* 0x000000ff5f5f7210 */ /* 0x010fca0007ffe1ff */
[----:B-1----:R-:W-:Y:S01]  /*0ef0*/  IMAD R95, R3, R95, UR5 ;  /* 0x00000005035f7e24 */ /* 0x002fe2000f8e025f */
[----:B---3--:R-:W-:-:S05]  /*0f00*/  IADD3 R94, PT, PT, -R94, RZ, RZ ;  /* 0x000000ff5e5e7210 */ /* 0x008fca0007ffe1ff */
[----:B--2---:R-:W-:Y:S01]  /*0f10*/  IMAD R94, R2, R94, UR4 ;  /* 0x00000004025e7e24 */ /* 0x004fe2000f8e025e */
[----:B------:R-:W-:Y:S06]  /*0f20*/  @!P0 BRA `(.L_x_15) ;  /* 0x0000000000b88947 */ /* 0x000fec0003800000 */
[----:B------:R-:W1:Y:S01]  /*0f30*/  LDC.64 R4, c[0x0][0xb18] ;  /* 0x0002c600ff047b82 */ /* 0x000e620000000a00 */
[----:B------:R-:W-:-:S07]  /*0f40*/  ISETP.NE.AND P0, PT, R10, 0x1, PT ;  /* 0x000000010a00780c */ /* 0x000fce0003f05270 */
[----:B------:R-:W2:Y:S08]  /*0f50*/  LDC R9, c[0x0][0xb0c] ;  /* 0x0002c300ff097b82 */ /* 0x000eb00000000800 */
[----:B------:R-:W3:Y:S08]  /*0f60*/  LDC R12, c[0x0][0x370] ;  /* 0x0000dc00ff0c7b82 */ /* 0x000ef00000000800 */
[----:B------:R-:W4:Y:S01]  /*0f70*/  LDC R11, c[0x0][0x374] ;  /* 0x0000dd00ff0b7b82 */ /* 0x000f220000000800 */
[----:B-1----:R-:W-:-:S07]  /*0f80*/  ISETP.NE.AND P1, PT, R4, 0x1, PT ;  /* 0x000000010400780c */ /* 0x002fce0003f25270 */
[----:B------:R-:W3:Y:S01]  /*0f90*/  LDC.64 R6, c[0x0][0xb10] ;  /* 0x0002c400ff067b82 */ /* 0x000ee20000000a00 */
[----:B--2---:R-:W-:-:S07]  /*0fa0*/  ISETP.NE.AND P2, PT, R9, 0x1, PT ;  /* 0x000000010900780c */ /* 0x004fce0003f45270 */
[----:B------:R-:W1:Y:S08]  /*0fb0*/  LDC R8, c[0x0][0xb20] ;  /* 0x0002c800ff087b82 */ /* 0x000e700000000800 */
[----:B------:R-:W2:Y:S01]  /*0fc0*/  LDC.64 R2, c[0x0][0xb28] ;  /* 0x0002ca00ff027b82 */ /* 0x000ea20000000a00 */
[----:B----4-:R-:W-:-:S04]  /*0fd0*/  IMAD.HI.U32 R13, R11, R5, RZ ;  /* 0x000000050b0d7227 */ /* 0x010fc800078e00ff */
[----:B------:R-:W-:-:S04]  /*0fe0*/  IMAD.HI.U32 R5, R14, R5, RZ ;  /* 0x000000050e057227 */ /* 0x000fc800078e00ff */
[----:B---3--:R-:W-:-:S05]  /*0ff0*/  IMAD.HI.U32 R16, R12, R6, RZ ;  /* 0x000000060c107227 */ /* 0x008fca00078e00ff */
[-C--:B------:R-:W-:Y:S01]  /*1000*/  @P2 SHF.R.U32.HI R12, RZ, R7.reuse, R16 ;  /* 0x00000007ff0c2219 */ /* 0x080fe20000011610 */
[----:B------:R-:W-:Y:S01]  /*1010*/  IMAD.HI.U32 R16, R15, R6, RZ ;  /* 0x000000060f107227 */ /* 0x000fe200078e00ff */
[-C--:B-1----:R-:W-:Y:S02]  /*1020*/  @P1 SHF.R.U32.HI R11, RZ, R8.reuse, R13 ;  /* 0x00000008ff0b1219 */ /* 0x082fe4000001160d */
[----:B------:R-:W-:Y:S02]  /*1030*/  SHF.R.U32.HI R5, RZ, R8, R5 ;  /* 0x00000008ff057219 */ /* 0x000fe40000011605 */
[----:B------:R-:W-:Y:S02]  /*1040*/  SHF.R.U32.HI R16, RZ, R7, R16 ;  /* 0x00000007ff107219 */ /* 0x000fe40000011610 */
[----:B------:R-:W-:Y:S01]  /*1050*/  SEL R5, R14, R5, !P1 ;  /* 0x000000050e057207 */ /* 0x000fe20004800000 */
[----:B--2---:R-:W-:Y:S01]  /*1060*/  IMAD.HI.U32 R13, R11, R2, RZ ;  /* 0x000000020b0d7227 */ /* 0x004fe200078e00ff */
[----:B------:R-:W-:-:S03]  /*1070*/  SEL R16, R15, R16, !P2 ;  /* 0x000000100f107207 */ /* 0x000fc60005000000 */
[----:B------:R-:W-:Y:S01]  /*1080*/  IMAD.HI.U32 R6, R12, R2, RZ ;  /* 0x000000020c067227 */ /* 0x000fe200078e00ff */
[----:B------:R-:W-:-:S04]  /*1090*/  @P0 SHF.R.U32.HI R11, RZ, R3, R13 ;  /* 0x00000003ff0b0219 */ /* 0x000fc8000001160d */
[----:B------:R-:W-:Y:S01]  /*10a0*/  @P0 SHF.R.U32.HI R12, RZ, R3, R6 ;  /* 0x00000003ff0c0219 */ /* 0x000fe20000011606 */
[----:B------:R-:W-:-:S04]  /*10b0*/  IMAD R11, R11, R10, RZ ;  /* 0x0000000a0b0b7224 */ /* 0x000fc800078e02ff */
[----:B------:R-:W-:Y:S01]  /*10c0*/  IMAD R6, R12, R10, RZ ;  /* 0x0000000a0c067224 */ /* 0x000fe200078e02ff */
[----:B------:R-:W-:-:S04]  /*10d0*/  ISETP.GE.AND P1, PT, R5, R11, PT ;  /* 0x0000000b0500720c */ /* 0x000fc80003f26270 */
[----:B------:R-:W-:Y:S01]  /*10e0*/  ISETP.GE.OR P1, PT, R16, R6, P1 ;  /* 0x000000061000720c */ /* 0x000fe20000f26670 */
[----:B------:R-:W-:-:S05]  /*10f0*/  IMAD.HI.U32 R6, R5, R2, RZ ;  /* 0x0000000205067227 */ /* 0x000fca00078e00ff */
[----:B------:R-:W-:-:S04]  /*1100*/  SHF.R.U32.HI R6, RZ, R3, R6 ;  /* 0x00000003ff067219 */ /* 0x000fc80000011606 */
[----:B------:R-:W-:-:S03]  /*1110*/  SEL R6, R5, R6, !P0 ;  /* 0x0000000605067207 */ /* 0x000fc60004000000 */
[----:B------:R-:W-:Y:S01]  /*1120*/  @!P1 IMAD.HI.U32 R7, R16, R2, RZ ;  /* 0x0000000210079227 */ /* 0x000fe200078e00ff */
[----:B------:R-:W-:-:S04]  /*1130*/  IADD3 R2, PT, PT, -R6, RZ, RZ ;  /* 0x000000ff06027210 */ /* 0x000fc80007ffe1ff */
[----:B------:R-:W-:Y:S01]  /*1140*/  @!P1 SHF.R.U32.HI R3, RZ, R3, R7 ;  /* 0x00000003ff039219 */ /* 0x000fe20000011607 */
[----:B------:R-:W-:Y:S01]  /*1150*/  IMAD R2, R10, R2, R5 ;  /* 0x000000020a027224 */ /* 0x000fe200078e0205 */
[----:B------:R-:W-:Y:S02]  /*1160*/  IADD3 R7, PT, PT, -R5, RZ, RZ ;  /* 0x000000ff05077210 */ /* 0x000fe40007ffe1ff */
[----:B------:R-:W-:-:S03]  /*1170*/  @!P1 SEL R3, R16, R3, !P0 ;  /* 0x0000000310039207 */ /* 0x000fc60004000000 */
[----:B------:R-:W-:Y:S02]  /*1180*/  IMAD R7, R4, R7, R14 ;  /* 0x0000000704077224 */ /* 0x000fe400078e020e */
[--C-:B------:R-:W-:Y:S02]  /*1190*/  @!P1 IMAD.IADD R6, R6, 0x1, -R3.reuse ;  /* 0x0000000106069824 */ /* 0x100fe400078e0a03 */
[----:B------:R-:W-:Y:S01]  /*11a0*/  @!P1 IMAD R3, R2, R12, R3 ;  /* 0x0000000c02039224 */ /* 0x000fe200078e0203 */
[----:B------:R-:W-:Y:S01]  /*11b0*/  IADD3 R2, PT, PT, -R16, RZ, RZ ;  /* 0x000000ff10027210 */ /* 0x000fe20007ffe1ff */
[----:B------:R-:W-:Y:S02]  /*11c0*/  @!P1 IMAD R5, R6, R10, R16 ;  /* 0x0000000a06059224 */ /* 0x000fe400078e0210 */
[----:B------:R-:W-:Y:S02]  /*11d0*/  @!P1 IMAD.MOV.U32 R16, RZ, RZ, R3 ;  /* 0x000000ffff109224 */ /* 0x000fe400078e0003 */
[----:B------:R-:W-:-:S02]  /*11e0*/  IMAD R2, R9, R2, R15 ;  /* 0x0000000209027224 */ /* 0x000fc400078e020f */
[----:B------:R-:W-:Y:S02]  /*11f0*/  IMAD R14, R5, R4, R7 ;  /* 0x00000004050e7224 */ /* 0x000fe400078e0207 */
[----:B------:R-:W-:Y:S02]  /*1200*/  IMAD R15, R16, R9, R2 ;  /* 0x00000009100f7224 */ /* 0x000fe400078e0202 */
.L_x_15:
[----:B------:R-:W1:Y:S01]  /*1210*/  LDCU UR4, c[0x0][0xb30] ;  /* 0x00016600ff0477ac */ /* 0x000e620008000800 */
[----:B------:R-:W2:Y:S08]  /*1220*/  S2UR UR37, SR_CgaCtaId ;  /* 0x00000000002579c3 */ /* 0x000eb00000008800 */
[----:B------:R-:W3:Y:S01]  /*1230*/  LDC R40, c[0x0][0xb24] ;  /* 0x0002c900ff287b82 */ /* 0x000ee20000000800 */
[----:B-1----:R-:W-:-:S09]  /*1240*/  UISETP.NE.AND UP1, UPT, UR4, 0x1, UPT ;  /* 0x000000010400788c */ /* 0x002fd2000bf25270 */
[----:B--2---:R-:W-:Y:S05]  /*1250*/  BRA.U UP1, `(.L_x_16) ;  /* 0x0000000101407547 */ /* 0x004fea000b800000 */
[----:B------:R-:W1:Y:S08]  /*1260*/  LDC.64 R4, c[0x0][0xb10] ;  /* 0x0002c400ff047b82 */ /* 0x000e700000000a00 */
[----:B------:R-:W2:Y:S08]  /*1270*/  LDC.64 R2, c[0x0][0xb18] ;  /* 0x0002c600ff027b82 */ /* 0x000eb00000000a00 */
[----:B------:R-:W4:Y:S08]  /*1280*/  LDC R6, c[0x0][0xb20] ;  /* 0x0002c800ff067b82 */ /* 0x000f300000000800 */
[----:B------:R-:W3:Y:S01]  /*1290*/  LDC R7, c[0x0][0xb0c] ;  /* 0x0002c300ff077b82 */ /* 0x000ee20000000800 */
[----:B-1----:R-:W-:-:S05]  /*12a0*/  IMAD.HI.U32 R4, R15, R4, RZ ;  /* 0x000000040f047227 */ /* 0x002fca00078e00ff */
[----:B------:R-:W-:Y:S01]  /*12b0*/  SHF.R.U32.HI R4, RZ, R5, R4 ;  /* 0x00000005ff047219 */ /* 0x000fe20000011604 */
[----:B--2---:R-:W-:Y:S01]  /*12c0*/  IMAD.HI.U32 R3, R14, R3, RZ ;  /* 0x000000030e037227 */ /* 0x004fe200078e00ff */
[----:B------:R-:W-:-:S04]  /*12d0*/  ISETP.NE.AND P0, PT, R2, 0x1, PT ;  /* 0x000000010200780c */ /* 0x000fc80003f05270 */
[----:B----4-:R-:W-:-:S04]  /*12e0*/  SHF.R.U32.HI R3, RZ, R6, R3 ;  /* 0x00000006ff037219 */ /* 0x010fc80000011603 */
[----:B------:R-:W-:Y:S02]  /*12f0*/  SEL R3, R14, R3, !P0 ;  /* 0x000000030e037207 */ /* 0x000fe40004000000 */
[----:B---3--:R-:W-:-:S04]  /*1300*/  ISETP.NE.AND P1, PT, R7, 0x1, PT ;  /* 0x000000010700780c */ /* 0x008fc80003f25270 */
[----:B------:R-:W-:-:S05]  /*1310*/  SEL R4, R15, R4, !P1 ;  /* 0x000000040f047207 */ /* 0x000fca0004800000 */
[----:B------:R-:W-:Y:S02]  /*1320*/  IMAD.IADD R5, R3, 0x1, -R4 ;  /* 0x0000000103057824 */ /* 0x000fe400078e0a04 */
[----:B------:R-:W-:Y:S02]  /*1330*/  IMAD.IADD R3, R4, 0x1, -R3 ;  /* 0x0000000104037824 */ /* 0x000fe400078e0a03 */
[----:B------:R-:W-:Y:S02]  /*1340*/  IMAD R15, R5, R7, R15 ;  /* 0x00000007050f7224 */ /* 0x000fe400078e020f */
[----:B------:R-:W-:-:S07]  /*1350*/  IMAD R14, R3, R2, R14 ;  /* 0x00000002030e7224 */ /* 0x000fce00078e020e */
.L_x_16:
[----:B------:R-:W-:Y:S01]  /*1360*/  BAR.SYNC.DEFER_BLOCKING 0x0 ;  /* 0x0000000000007b1d */ /* 0x000fe20000010000 */
[----:B------:R-:W-:Y:S01]  /*1370*/  UISETP.NE.AND UP1, UPT, UR8, 0x2, UPT ;  /* 0x000000020800788c */ /* 0x000fe2000bf25270 */
[----:B------:R-:W-:Y:S02]  /*1380*/  ISETP.NE.OR P5, PT, R0, 0x2, !P5 ;  /* 0x000000020000780c */ /* 0x000fe40006fa5670 */
[----:B------:R-:W-:-:S06]  /*1390*/  LOP3.LUT R2, R108, 0x1f, RZ, 0xc0, !PT ;  /* 0x0000001f6c027812 */ /* 0x000fcc00078ec0ff */
[----:B------:R-:W-:Y:S05]  /*13a0*/  BRA.U UP1, `(.L_x_17) ;  /* 0x00000011015c7547 */ /* 0x000fea000b800000 */
[----:B------:R-:W1:Y:S01]  /*13b0*/  LDCU UR13, c[0x0][0x38c] ;  /* 0x00007180ff0d77ac */ /* 0x000e620008000800 */
[----:B------:R-:W2:Y:S01]  /*13c0*/  LDC R8, c[0x0][0x370] ;  /* 0x0000dc00ff087b82 */ /* 0x000ea20000000800 */
[----:B------:R-:W-:Y:S01]  /*13d0*/  PLOP3.LUT P1, PT, PT, PT, UP2, 0x80, 0x8 ;  /* 0x000000000008781c */ /* 0x000fe20003f2f028 */
[----:B------:R-:W-:Y:S01]  /*13e0*/  IMAD.MOV.U32 R17, RZ, RZ, 0x1 ;  /* 0x00000001ff117424 */ /* 0x000fe200078e00ff */
[----:B------:R-:W-:Y:S01]  /*13f0*/  ISETP.EQ.OR P4, PT, R2, RZ, P5 ;  /* 0x000000ff0200720c */ /* 0x000fe20002f82670 */
[----:B------:R-:W-:Y:S01]  /*1400*/  IMAD.MOV.U32 R16, RZ, RZ, RZ ;  /* 0x000000ffff107224 */ /* 0x000fe200078e00ff */
[----:B------:R-:W-:Y:S02]  /*1410*/  PLOP3.LUT P1, PT, P1, PT, PT, 0x8, 0x80 ;  /* 0x000000000080781c */ /* 0x000fe40000f2e170 */
[----:B------:R-:W-:Y:S01]  /*1420*/  CS2R R12, SRZ ;  /* 0x00000000000c7805 */ /* 0x000fe2000001ff00 */
[----:B------:R-:W-:Y:S01]  /*1430*/  IMAD.MOV.U32 R11, RZ, RZ, 0x1 ;  /* 0x00000001ff0b7424 */ /* 0x000fe200078e00ff */
[----:B------:R-:W4:Y:S01]  /*1440*/  LDC R0, c[0x0][0x374] ;  /* 0x0000dd00ff007b82 */ /* 0x000f220000000800 */
[----:B------:R-:W2:Y:S01]  /*1450*/  LDCU.64 UR22, c[0x0][0x348] ;  /* 0x00006900ff1677ac */ /* 0x000ea20008000a00 */
[----:B------:R-:W-:Y:S01]  /*1460*/  UMOV UR6, URZ ;  /* 0x000000ff00067c82 */ /* 0x000fe20008000000 */
[----:B-1----:R-:W-:-:S04]  /*1470*/  UIADD3 UR5, UPT, UPT, UR13, 0x1f, URZ ;  /* 0x0000001f0d057890 */ /* 0x002fc8000fffe0ff */
[----:B------:R-:W-:-:S04]  /*1480*/  USHF.R.S32.HI UR4, URZ, 0x1f, UR5 ;  /* 0x0000001fff047899 */ /* 0x000fc80008011405 */
[----:B------:R-:W-:-:S04]  /*1490*/  ULEA.HI UR4, UR4, UR5, URZ, 0x5 ;  /* 0x0000000504047291 */ /* 0x000fc8000f8f28ff */
[----:B------:R-:W-:Y:S02]  /*14a0*/  USHF.R.S32.HI UR15, URZ, 0x5, UR4 ;  /* 0x00000005ff0f7899 */ /* 0x000fe40008011404 */
[----:B------:R-:W-:Y:S02]  /*14b0*/  UIADD3 UR4, UPT, UPT, UR13, -0x1, URZ ;  /* 0xffffffff0d047890 */ /* 0x000fe4000fffe0ff */
[----:B------:R-:W-:Y:S02]  /*14c0*/  UISETP.LT.U32.AND UP0, UPT, UR15, 0x4, UPT ;  /* 0x000000040f00788c */ /* 0x000fe4000bf01070 */
[----:B------:R-:W-:Y:S02]  /*14d0*/  UISETP.GE.U32.AND UP1, UPT, UR4, -0x3f, UPT ;  /* 0xffffffc10400788c */ /* 0x000fe4000bf26070 */
[----:B------:R-:W-:Y:S02]  /*14e0*/  USEL UR14, UR15, 0x4, UP0 ;  /* 0x000000040f0e7887 */ /* 0x000fe40008000000 */
[----:B------:R-:W-:-:S02]  /*14f0*/  UIADD3 UR13, UPT, UPT, UR13, 0x3e, URZ ;  /* 0x0000003e0d0d7890 */ /* 0x000fc4000fffe0ff */
[----:B------:R-:W-:Y:S02]  /*1500*/  UIADD3 UR5, UPT, UPT, UR14, -0x1, URZ ;  /* 0xffffffff0e057890 */ /* 0x000fe4000fffe0ff */
[----:B------:R-:W-:-:S03]  /*1510*/  UIADD3 UR7, UPT, UPT, UR15, -UR14, URZ ;  /* 0x8000000e0f077290 */ /* 0x000fc6000fffe0ff */
[----:B------:R-:W-:-:S04]  /*1520*/  @UP1 UIADD3 UR5, UPT, UPT, UR14, URZ, URZ ;  /* 0x000000ff0e051290 */ /* 0x000fc8000fffe0ff */
[----:B--2---:R-:W-:-:S12]  /*1530*/  UIADD3 UR5, UPT, UPT, UR5, 0x1, URZ ;  /* 0x0000000105057890 */ /* 0x004fd8000fffe0ff */
.L_x_35:
[----:B------:R-:W-:Y:S01]  /*1540*/  UISETP.NE.AND UP0, UPT, UR37, URZ, UPT ;  /* 0x000000ff2500728c */ /* 0x000fe2000bf05270 */
[----:B------:R-:W1:Y:S08]  /*1550*/  S2UR UR37, SR_CgaCtaId ;  /* 0x00000000002579c3 */ /* 0x000e700000008800 */
[----:B------:R-:W-:Y:S05]  /*1560*/  BRA.U UP0, `(.L_x_18) ;  /* 0x0000000100347547 */ /* 0x000fea000b800000 */
[----:B------:R-:W2:Y:S01]  /*1570*/  S2R R2, SR_CgaCtaId ;  /* 0x0000000000027919 */ /* 0x000ea20000008800 */
[----:B------:R-:W-:-:S04]  /*1580*/  MOV R3, 0x400 ;  /* 0x0000040000037802 */ /* 0x000fc80000000f00 */
[----:B--2---:R-:W-:Y:S02]  /*1590*/  LEA R2, R2, R3, 0x18 ;  /* 0x0000000302027211 */ /* 0x004fe400078ec0ff */
[----:B------:R-:W-:-:S03]  /*15a0*/  SHF.L.U32 R3, R11, 0x1f, RZ ;  /* 0x0000001f0b037819 */ /* 0x000fc600000006ff */
[----:B------:R-:W-:-:S04]  /*15b0*/  IMAD R2, R12, 0x8, R2 ;  /* 0x000000080c027824 */ /* 0x000fc800078e0202 */
[----:B------:R-:W2:Y:S02]  /*15c0*/  SYNCS.PHASECHK.TRANS64.TRYWAIT P0, [R2+URZ+0x100], R3 ;  /* 0x00010003020075a7 */ /* 0x000ea400080011ff */
[----:B--2---:R-:W-:Y:S05]  /*15d0*/  @!P0 BRA `(.L_x_19) ;  /* 0x0000007800308947 */ /* 0x004fea0003800000 */
.L_x_125:
[----:B------:R-:W-:Y:S01]  /*15e0*/  VIADD R12, R12, 0x1 ;  /* 0x000000010c0c7836 */ /* 0x000fe20000000000 */
[----:B------:R2:W-:Y:S04]  /*15f0*/  SYNCS.ARRIVE.TRANS64.A1T0 RZ, [R2+URZ+0xf0], RZ ;  /* 0x0000f0ff02ff79a7 */ /* 0x0005e800081000ff */
[----:B------:R-:W-:-:S04]  /*1600*/  ISETP.NE.AND P0, PT, R12, 0x2, PT ;  /* 0x000000020c00780c */ /* 0x000fc80003f05270 */
[----:B------:R-:W-:Y:S02]  /*1610*/  SEL R12, R12, RZ, P0 ;  /* 0x000000ff0c0c7207 */ /* 0x000fe40000000000 */
[----:B--2---:R-:W-:-:S04]  /*1620*/  SEL R2, RZ, 0x1, P0 ;  /* 0x00000001ff027807 */ /* 0x004fc80000000000 */
[----:B------:R-:W-:-:S07]  /*1630*/  LOP3.LUT R11, R11, R2, RZ, 0x3c, !PT ;  /* 0x000000020b0b7212 */ /* 0x000fce00078e3cff */
.L_x_18:
[----:B------:R-:W-:Y:S01]  /*1640*/  UMOV UR4, 0x400 ;  /* 0x0000040000047882 */ /* 0x000fe20000000000 */
[----:B------:R-:W-:Y:S01]  /*1650*/  SHF.L.U32 R2, R17, 0x1f, RZ ;  /* 0x0000001f11027819 */ /* 0x000fe200000006ff */
[----:B-1----:R-:W-:Y:S01]  /*1660*/  ULEA UR4, UR37, UR4, 0x18 ;  /* 0x0000000425047291 */ /* 0x002fe2000f8ec0ff */
[----:B------:R-:W-:Y:S01]  /*1670*/  R2UR UR35, R15 ;  /* 0x000000000f2372ca */ /* 0x000fe200000e0000 */
[----:B------:R-:W-:Y:S01]  /*1680*/  UISETP.GE.U32.AND UP0, UPT, UR13, 0x3f, UPT ;  /* 0x0000003f0d00788c */ /* 0x000fe2000bf06070 */
[----:B------:R-:W-:Y:S01]  /*1690*/  R2UR UR11, R14 ;  /* 0x000000000e0b72ca */ /* 0x000fe200000e0000 */
[----:B------:R-:W-:Y:S01]  /*16a0*/  ULEA UR8, UR6, UR4, 0x3 ;  /* 0x0000000406087291 */ /* 0x000fe2000f8e18ff */
[----:B------:R-:W-:-:S08]  /*16b0*/  UMOV UR24, URZ ;  /* 0x000000ff00187c82 */ /* 0x000fd00008000000 */
[----:B------:R1:W2:Y:S01]  /*16c0*/  SYNCS.PHASECHK.TRANS64.TRYWAIT P0, [UR8+0x20], R2 ;  /* 0x00002002ff0075a7 */ /* 0x0002a20008001108 */
[----:B------:R-:W-:Y:S02]  /*16d0*/  USHF.L.U32 UR35, UR35, 0x6, URZ ;  /* 0x0000000623237899 */ /* 0x000fe400080006ff */
[----:B------:R-:W-:Y:S01]  /*16e0*/  USHF.L.U32 UR11, UR11, 0x8, URZ ;  /* 0x000000080b0b7899 */ /* 0x000fe200080006ff */
[----:B------:R-:W-:Y:S11]  /*16f0*/  BRA.U !UP0, `(.L_x_20) ;  /* 0x0000000108a87547 */ /* 0x000ff6000b800000 */
[----:B------:R-:W-:Y:S01]  /*1700*/  UMOV UR16, URZ ;  /* 0x000000ff00107c82 */ /* 0x000fe20008000000 */
[----:B------:R-:W-:-:S05]  /*1710*/  UMOV UR17, UR6 ;  /* 0x0000000600117c82 */ /* 0x000fca0008000000 */
.L_x_25:
[----:B-1----:R-:W-:Y:S01]  /*1720*/  ULEA UR33, UR17, UR4, 0x3 ;  /* 0x0000000411217291 */ /* 0x002fe2000f8e18ff */
[----:B--2---:R-:W-:Y:S01]  /*1730*/  @!P5 MOV R3, 0x2800 ;  /* 0x000028000003d802 */ /* 0x004fe20000000f00 */
[----:B--2---:R-:W-:Y:S10]  /*1740*/  @P0 BRA `(.L_x_21) ;  /* 0x00000000000c0947 */ /* 0x004ff40003800000 */
[----:B------:R-:W-:-:S04]  /*1750*/  SHF.L.U32 R4, R17, 0x1f, RZ ;  /* 0x0000001f11047819 */ /* 0x000fc800000006ff */
[----:B------:R-:W2:Y:S02]  /*1760*/  SYNCS.PHASECHK.TRANS64.TRYWAIT P0, [UR33+0x20], R4 ;  /* 0x00002004ff0075a7 */ /* 0x000ea40008001121 */
[----:B--2---:R-:W-:Y:S05]  /*1770*/  @!P0 BRA `(.L_x_22) ;  /* 0x0000007400dc8947 */ /* 0x004fea0003800000 */
.L_x_21:
[----:B------:R2:W-:Y:S01]  /*1780*/  @!P5 SYNCS.ARRIVE.TRANS64 RZ, [UR33], R3 ;  /* 0x00000003ffffd9a7 */ /* 0x0005e20008000021 */
[----:B------:R-:W-:Y:S04]  /*1790*/  BSSY.RECONVERGENT B0, `(.L_x_23) ;  /* 0x0000003000007945 */ /* 0x000fe80003800200 */
[----:B------:R-:W-:Y:S05]  /*17a0*/  @P4 BRA `(.L_x_24) ;  /* 0x0000000000044947 */ /* 0x000fea0003800000 */
[----:B------:R-:W-:Y:S05]  /*17b0*/  BPT.TRAP 0x1 ;  /* 0x000000040000795c */ /* 0x000fea0000300000 */
.L_x_24:
[----:B------:R-:W-:Y:S05]  /*17c0*/  BSYNC.RECONVERGENT B0 ;  /* 0x0000000000007941 */ /* 0x000fea0003800200 */
.L_x_23:
[----:B------:R-:W-:Y:S02]  /*17d0*/  UIADD3 UR6, UPT, UPT, UR17, 0x1, URZ ;  /* 0x0000000111067890 */ /* 0x000fe4000fffe0ff */
[----:B------:R-:W-:Y:S02]  /*17e0*/  ULEA UR32, UR17, UR4, 0xb ;  /* 0x0000000411207291 */ /* 0x000fe4000f8e58ff */
[----:B------:R-:W-:Y:S02]  /*17f0*/  UISETP.NE.AND UP0, UPT, UR6, 0x4, UPT ;  /* 0x000000040600788c */ /* 0x000fe4000bf05270 */
[----:B------:R-:W-:Y:S02]  /*1800*/  UIADD3 UR26, UP1, UPT, UR22, 0x80, URZ ;  /* 0x00000080161a7890 */ /* 0x000fe4000ff3e0ff */
[----:B------:R-:W-:Y:S02]  /*1810*/  USEL UR9, URZ, 0x1, UP0 ;  /* 0x00000001ff097887 */ /* 0x000fe40008000000 */
[----:B------:R-:W-:-:S02]  /*1820*/  USEL UR6, UR6, URZ, UP0 ;  /* 0x000000ff06067287 */ /* 0x000fc40008000000 */
[----:B------:R-:W-:Y:S02]  /*1830*/  UIADD3 UR20, UP0, UPT, UR22, 0x180, URZ ;  /* 0x0000018016147890 */ /* 0x000fe4000ff1e0ff */
[----:B------:R-:W-:Y:S01]  /*1840*/  ULEA UR8, UR6, UR4, 0x3 ;  /* 0x0000000406087291 */ /* 0x000fe2000f8e18ff */
[----:B------:R-:W-:Y:S01]  /*1850*/  LOP3.LUT R17, R17, UR9, RZ, 0x3c, !PT ;  /* 0x0000000911117c12 */ /* 0x000fe2000f8e3cff */
[----:B------:R-:W-:Y:S02]  /*1860*/  USHF.L.U32 UR34, UR16, 0x5, URZ ;  /* 0x0000000510227899 */ /* 0x000fe400080006ff */
[----:B------:R-:W-:Y:S01]  /*1870*/  UIADD3.X UR27, UPT, UPT, URZ, UR23, URZ, UP1, !UPT ;  /* 0x00000017ff1b7290 */ /* 0x000fe20008ffe4ff */
[----:B-1----:R-:W-:Y:S01]  /*1880*/  SHF.L.U32 R2, R17, 0x1f, RZ ;  /* 0x0000001f11027819 */ /* 0x002fe200000006ff */
[----:B------:R-:W-:Y:S02]  /*1890*/  UIADD3 UR32, UPT, UPT, UR32, 0x6400, URZ ;  /* 0x0000640020207890 */ /* 0x000fe4000fffe0ff */
[----:B------:R-:W-:Y:S01]  /*18a0*/  UIADD3.X UR21, UPT, UPT, URZ, UR23, URZ, UP0, !UPT ;  /* 0x00000017ff157290 */ /* 0x000fe200087fe4ff */
[----:B------:R1:W1:Y:S01]  /*18b0*/  SYNCS.PHASECHK.TRANS64.TRYWAIT P0, [UR8+0x20], R2 ;  /* 0x00002002ff0075a7 */ /* 0x0002620008001108 */
[----:B------:R-:W-:Y:S01]  /*18c0*/  ULEA UR8, UR17, UR4, 0xd ;  /* 0x0000000411087291 */ /* 0x000fe2000f8e68ff */
[----:B------:R-:W-:Y:S01]  /*18d0*/  UMOV UR18, 0x0 ;  /* 0x0000000000127882 */ /* 0x000fe20000000000 */
[----:B------:R-:W-:-:S02]  /*18e0*/  UMOV UR19, 0x10000000 ;  /* 0x1000000000137882 */ /* 0x000fc40000000000 */
[----:B------:R-:W-:Y:S01]  /*18f0*/  UIADD3 UR8, UPT, UPT, UR8, 0x8400, URZ ;  /* 0x0000840008087890 */ /* 0x000fe2000fffe0ff */
[----:B------:R1:W-:Y:S01]  /*1900*/  UTMALDG.3D [UR32], [UR26], desc[UR18] ;  /* 0x000012201a0075b4 */ /* 0x0003e20008011000 */
[----:B------:R-:W-:Y:S01]  /*1910*/  UMOV UR12, UR36 ;  /* 0x00000024000c7c82 */ /* 0x000fe20008000000 */
[----:B------:R-:W-:Y:S01]  /*1920*/  UMOV UR9, UR33 ;  /* 0x0000002100097c82 */ /* 0x000fe20008000000 */
[----:B------:R-:W-:Y:S01]  /*1930*/  UMOV UR10, UR34 ;  /* 0x00000022000a7c82 */ /* 0x000fe20008000000 */
[----:B------:R-:W-:Y:S01]  /*1940*/  UIADD3 UR16, UPT, UPT, UR16, 0x1, URZ ;  /* 0x0000000110107890 */ /* 0x000fe2000fffe0ff */
[----:B------:R-:W-:Y:S01]  /*1950*/  UMOV UR24, UR5 ;  /* 0x0000000500187c82 */ /* 0x000fe20008000000 */
[----:B------:R-:W-:Y:S02]  /*1960*/  UMOV UR17, UR6 ;  /* 0x0000000600117c82 */ /* 0x000fe40008000000 */
[----:B------:R1:W-:Y:S01]  /*1970*/  UTMALDG.3D [UR8], [UR20], desc[UR18] ;  /* 0x00001208140075b4 */ /* 0x0003e20008011000 */
[----:B------:R-:W-:-:S09]  /*1980*/  UISETP.NE.AND UP0, UPT, UR16, UR5, UPT ;  /* 0x000000051000728c */ /* 0x000fd2000bf05270 */
[----:B------:R-:W-:Y:S05]  /*1990*/  BRA.U UP0, `(.L_x_25) ;  /* 0xfffffffd00607547 */ /* 0x000fea000b83ffff */
.L_x_20:
[----:B-1----:R-:W-:Y:S01]  /*19a0*/  ULEA UR8, UR6, UR4, 0x3 ;  /* 0x0000000406087291 */ /* 0x002fe2000f8e18ff */
[----:B------:R-:W-:Y:S01]  /*19b0*/  SHF.L.U32 R2, R17, 0x1f, RZ ;  /* 0x0000001f11027819 */ /* 0x000fe200000006ff */
[----:B------:R-:W-:Y:S01]  /*19c0*/  @!P1 SYNCS.ARRIVE.TRANS64.A1T0 RZ, [UR4+0x88], RZ ;  /* 0x000088ffffff99a7 */ /* 0x000fe20008100004 */
[----:B------:R-:W-:-:S06]  /*19d0*/  UISETP.GT.AND UP0, UPT, UR15, UR14, UPT ;  /* 0x0000000e0f00728c */ /* 0x000fcc000bf04270 */
[----:B--2---:R1:W2:Y:S03]  /*19e0*/  SYNCS.PHASECHK.TRANS64.TRYWAIT P0, [UR8+0x20], R2 ;  /* 0x00002002ff0075a7 */ /* 0x0042a60008001108 */
[----:B------:R-:W-:Y:S05]  /*19f0*/  BRA.U !UP0, `(.L_x_26) ;  /* 0x0000000108ac7547 */ /* 0x000fea000b800000 */
[----:B------:R-:W-:Y:S01]  /*1a00*/  UIADD3 UR21, UPT, UPT, UR7, UR24, URZ ;  /* 0x0000001807157290 */ /* 0x000fe2000fffe0ff */
[----:B------:R-:W-:-:S11]  /*1a10*/  UMOV UR25, UR6 ;  /* 0x0000000600197c82 */ /* 0x000fd60008000000 */
.L_x_31:
[----:B-1----:R-:W-:Y:S01]  /*1a20*/  ULEA UR17, UR25, UR4, 0x3 ;  /* 0x0000000419117291 */ /* 0x002fe2000f8e18ff */
[----:B--2---:R-:W-:Y:S01]  /*1a30*/  @!P5 MOV R3, 0x2800 ;  /* 0x000028000003d802 */ /* 0x004fe20000000f00 */
[----:B--2---:R-:W-:Y:S10]  /*1a40*/  @P0 BRA `(.L_x_27) ;  /* 0x00000000000c0947 */ /* 0x004ff40003800000 */
[----:B------:R-:W-:-:S04]  /*1a50*/  SHF.L.U32 R4, R17, 0x1f, RZ ;  /* 0x0000001f11047819 */ /* 0x000fc800000006ff */
[----:B------:R-:W2:Y:S02]  /*1a60*/  SYNCS.PHASECHK.TRANS64.TRYWAIT P0, [UR17+0x20], R4 ;  /* 0x00002004ff0075a7 */ /* 0x000ea40008001111 */
[----:B--2---:R-:W-:Y:S05]  /*1a70*/  @!P0 BRA `(.L_x_28) ;  /* 0x0000007400348947 */ /* 0x004fea0003800000 */
.L_x_27:
[----:B------:R2:W-:Y:S01]  /*1a80*/  @!P5 SYNCS.ARRIVE.TRANS64 RZ, [UR17], R3 ;  /* 0x00000003ffffd9a7 */ /* 0x0005e20008000011 */
[----:B------:R-:W-:Y:S04]  /*1a90*/  BSSY.RECONVERGENT B0, `(.L_x_29) ;  /* 0x0000003000007945 */ /* 0x000fe80003800200 */
[----:B------:R-:W-:Y:S05]  /*1aa0*/  @P4 BRA `(.L_x_30) ;  /* 0x0000000000044947 */ /* 0x000fea0003800000 */
[----:B------:R-:W-:Y:S05]  /*1ab0*/  BPT.TRAP 0x1 ;  /* 0x000000040000795c */ /* 0x000fea0000300000 */
.L_x_30:
[----:B------:R-:W-:Y:S05]  /*1ac0*/  BSYNC.RECONVERGENT B0 ;  /* 0x0000000000007941 */ /* 0x000fea0003800200 */
.L_x_29:
        /* <DEDUP_REMOVED lines=10> */
[----:B------:R-:W-:Y:S01]  /*1b70*/  UIADD3 UR16, UPT, UPT, UR16, 0x6400, URZ ;  /* 0x0000640010107890 */ /* 0x000fe2000fffe0ff */
[----:B-1----:R-:W-:Y:S01]  /*1b80*/  SHF.L.U32 R2, R17, 0x1f, RZ ;  /* 0x0000001f11027819 */ /* 0x002fe200000006ff */
[----:B------:R-:W-:Y:S02]  /*1b90*/  UIADD3.X UR31, UPT, UPT, URZ, UR23, URZ, UP1, !UPT ;  /* 0x00000017ff1f7290 */ /* 0x000fe40008ffe4ff */
[----:B------:R-:W-:Y:S01]  /*1ba0*/  UIADD3.X UR29, UPT, UPT, URZ, UR23, URZ, UP0, !UPT ;  /* 0x00000017ff1d7290 */ /* 0x000fe200087fe4ff */
[----:B------:R1:W1:Y:S01]  /*1bb0*/  SYNCS.PHASECHK.TRANS64.TRYWAIT P0, [UR8+0x20], R2 ;  /* 0x00002002ff0075a7 */ /* 0x0002620008001108 */
[----:B------:R-:W-:Y:S01]  /*1bc0*/  ULEA UR8, UR25, UR4, 0xd ;  /* 0x0000000419087291 */ /* 0x000fe2000f8e68ff */
[----:B------:R-:W-:Y:S01]  /*1bd0*/  UMOV UR26, 0x0 ;  /* 0x00000000001a7882 */ /* 0x000fe20000000000 */
[----:B------:R-:W-:-:S02]  /*1be0*/  UMOV UR27, 0x10000000 ;  /* 0x10000000001b7882 */ /* 0x000fc40000000000 */
[----:B------:R-:W-:Y:S01]  /*1bf0*/  UIADD3 UR8, UPT, UPT, UR8, 0x8400, URZ ;  /* 0x0000840008087890 */ /* 0x000fe2000fffe0ff */
[----:B------:R-:W-:Y:S01]  /*1c00*/  UMOV UR19, UR35 ;  /* 0x0000002300137c82 */ /* 0x000fe20008000000 */
[----:B------:R-:W-:Y:S01]  /*1c10*/  UMOV UR20, UR36 ;  /* 0x0000002400147c82 */ /* 0x000fe20008000000 */
[----:B------:R-:W-:Y:S01]  /*1c20*/  UMOV UR12, UR36 ;  /* 0x00000024000c7c82 */ /* 0x000fe20008000000 */
[----:B------:R-:W-:Y:S01]  /*1c30*/  UMOV UR9, UR17 ;  /* 0x0000001100097c82 */ /* 0x000fe20008000000 */
[----:B------:R-:W-:Y:S01]  /*1c40*/  UMOV UR10, UR18 ;  /* 0x00000012000a7c82 */ /* 0x000fe20008000000 */
[----:B------:R1:W-:Y:S01]  /*1c50*/  UTMALDG.3D [UR16], [UR30], desc[UR26] ;  /* 0x00001a101e0075b4 */ /* 0x0003e20008011000 */
[----:B------:R-:W-:Y:S01]  /*1c60*/  UIADD3 UR24, UPT, UPT, UR24, 0x1, URZ ;  /* 0x0000000118187890 */ /* 0x000fe2000fffe0ff */
[----:B------:R-:W-:-:S03]  /*1c70*/  UMOV UR25, UR6 ;  /* 0x0000000600197c82 */ /* 0x000fc60008000000 */
[----:B------:R-:W-:Y:S01]  /*1c80*/  UISETP.NE.AND UP0, UPT, UR24, UR21, UPT ;  /* 0x000000151800728c */ /* 0x000fe2000bf05270 */
[----:B------:R1:W-:Y:S08]  /*1c90*/  UTMALDG.3D [UR8], [UR28], desc[UR26] ;  /* 0x00001a081c0075b4 */ /* 0x0003f00008011000 */
[----:B------:R-:W-:Y:S05]  /*1ca0*/  BRA.U UP0, `(.L_x_31) ;  /* 0xfffffffd005c7547 */ /* 0x000fea000b83ffff */
.L_x_26:
[C---:B-1----:R-:W-:Y:S01]  /*1cb0*/  LEA R2, R16.reuse, UR4, 0x3 ;  /* 0x0000000410027c11 */ /* 0x042fe2000f8e18ff */
[----:B------:R-:W-:Y:S01]  /*1cc0*/  NOP ;  /* 0x0000000000007918 */ /* 0x000fe20000000000 */
[----:B--2---:R-:W-:Y:S02]  /*1cd0*/  SHF.L.U32 R3, R13, 0x1f, RZ ;  /* 0x0000001f0d037819 */ /* 0x004fe400000006ff */
[----:B------:R-:W-:Y:S02]  /*1ce0*/  LEA R4, R16, UR4, 0x4 ;  /* 0x0000000410047c11 */ /* 0x000fe4000f8e20ff */
[----:B------:R-:W1:Y:S02]  /*1cf0*/  SYNCS.PHASECHK.TRANS64.TRYWAIT P0, [R2+URZ+0x90], R3 ;  /* 0x00009003020075a7 */ /* 0x000e6400080011ff */
[----:B-1----:R-:W-:Y:S05]  /*1d00*/  @!P0 BRA `(.L_x_32) ;  /* 0x0000007000a88947 */ /* 0x002fea0003800000 */
.L_x_128:
[----:B------:R-:W2:Y:S01]  /*1d10*/  LDS.128 R4, [R4+0x120] ;  /* 0x0001200004047984 */ /* 0x000ea20000000c00 */
[----:B---3--:R-:W-:Y:S01]  /*1d20*/  ISETP.GE.AND P0, PT, R40, 0x1, PT ;  /* 0x000000012800780c */ /* 0x008fe20003f06270 */
[----:B-1----:R-:W-:Y:S01]  /*1d30*/  VIADD R2, R2, 0xa0 ;  /* 0x000000a002027836 */ /* 0x002fe20000000000 */
[----:B------:R-:W-:Y:S01]  /*1d40*/  @!PT LDS RZ, [RZ] ;  /* 0x00000000fffff984 */ /* 0x000fe20000000800 */
[----:B------:R-:W-:Y:S01]  /*1d50*/  @!PT LDS RZ, [RZ] ;  /* 0x00000000fffff984 */ /* 0x000fe20000000800 */
[----:B------:R-:W-:Y:S01]  /*1d60*/  @!PT LDS RZ, [RZ] ;  /* 0x00000000fffff984 */ /* 0x000fe20000000800 */
[----:B------:R-:W-:Y:S01]  /*1d70*/  @!PT LDS RZ, [RZ] ;  /* 0x00000000fffff984 */ /* 0x000fe20000000800 */
[----:B------:R1:W-:Y:S06]  /*1d80*/  MEMBAR.ALL.CTA ;  /* 0x0000000000007992 */ /* 0x0003ec0000008000 */
[----:B-1----:R-:W1:Y:S01]  /*1d90*/  FENCE.VIEW.ASYNC.S ;  /* 0x00000000000073c6 */ /* 0x002e620000000000 */
[----:B------:R-:W-:-:S04]  /*1da0*/  PRMT R2, RZ, 0x654, R2 ;  /* 0x00000654ff027816 */ /* 0x000fc80000000002 */
[----:B-1----:R1:W-:Y:S01]  /*1db0*/  SYNCS.ARRIVE.TRANS64.RED.A1T0 RZ, [R2+URZ], RZ ;  /* 0x000000ff02ff79a7 */ /* 0x0023e200081004ff */
[----:B--2---:R-:W-:-:S13]  /*1dc0*/  LOP3.LUT P2, RZ, R6, 0x1, RZ, 0xc0, !PT ;  /* 0x0000000106ff7812 */ /* 0x004fda000784c0ff */
[----:B------:R-:W-:Y:S01]  /*1dd0*/  @P2 SHF.R.U32.HI R3, RZ, 0x10, R5 ;  /* 0x00000010ff032819 */ /* 0x000fe20000011605 */
[----:B------:R-:W-:Y:S01]  /*1de0*/  VOTEU.ANY UP0, P2 ;  /* 0x0000000000ff7886 */ /* 0x000fe20001000100 */
[----:B------:R-:W-:Y:S02]  /*1df0*/  @P2 MOV R10, R4 ;  /* 0x00000004000a2202 */ /* 0x000fe40000000f00 */
[----:B------:R-:W-:Y:S02]  /*1e00*/  @P2 R2UR.BROADCAST UR8, R3 ;  /* 0x00000000030822ca */ /* 0x000fe400008e0000 */
[----:B------:R-:W-:-:S11]  /*1e10*/  @P2 LOP3.LUT R9, R5, 0xffff, RZ, 0xc0, !PT ;  /* 0x0000ffff05092812 */ /* 0x000fd600078ec0ff */
[----:B------:R-:W-:Y:S01]  /*1e20*/  @UP0 UMOV UR36, UR8 ;  /* 0x0000000800240c82 */ /* 0x000fe20008000000 */
[----:B-1----:R-:W-:Y:S05]  /*1e30*/  @!P0 BRA `(.L_x_33) ;  /* 0x0000000000b88947 */ /* 0x002fea0003800000 */
[----:B------:R-:W4:Y:S01]  /*1e40*/  LDC.64 R4, c[0x0][0xb18] ;  /* 0x0002c600ff047b82 */ /* 0x000f220000000a00 */
[----:B------:R-:W-:-:S07]  /*1e50*/  ISETP.NE.AND P3, PT, R40, 0x1, PT ;  /* 0x000000012800780c */ /* 0x000fce0003f65270 */
[----:B------:R-:W1:Y:S08]  /*1e60*/  LDC.64 R6, c[0x0][0xb10] ;  /* 0x0002c400ff067b82 */ /* 0x000e700000000a00 */
[----:B------:R-:W2:Y:S08]  /*1e70*/  LDC R14, c[0x0][0xb20] ;  /* 0x0002c800ff0e7b82 */ /* 0x000eb00000000800 */
[----:B------:R-:W3:Y:S01]  /*1e80*/  LDC R15, c[0x0][0xb0c] ;  /* 0x0002c300ff0f7b82 */ /* 0x000ee20000000800 */
[----:B----4-:R-:W-:Y:S01]  /*1e90*/  IMAD.HI.U32 R19, R0, R5, RZ ;  /* 0x0000000500137227 */ /* 0x010fe200078e00ff */
[----:B------:R-:W-:-:S03]  /*1ea0*/  ISETP.NE.AND P0, PT, R4, 0x1, PT ;  /* 0x000000010400780c */ /* 0x000fc60003f05270 */
[----:B------:R-:W-:-:S03]  /*1eb0*/  IMAD.HI.U32 R5, R9, R5, RZ ;  /* 0x0000000509057227 */ /* 0x000fc600078e00ff */
[----:B------:R-:W4:Y:S01]  /*1ec0*/  LDC.64 R2, c[0x0][0xb28] ;  /* 0x0002ca00ff027b82 */ /* 0x000f220000000a00 */
[----:B-1----:R-:W-:-:S04]  /*1ed0*/  IMAD.HI.U32 R20, R8, R6, RZ ;  /* 0x0000000608147227 */ /* 0x002fc800078e00ff */
[----:B------:R-:W-:Y:S01]  /*1ee0*/  IMAD.HI.U32 R21, R10, R6, RZ ;  /* 0x000000060a157227 */ /* 0x000fe200078e00ff */
[----:B------:R-:W-:Y:S02]  /*1ef0*/  SHF.R.U32.HI R20, RZ, R7, R20 ;  /* 0x00000007ff147219 */ /* 0x000fe40000011614 */
[-C--:B--2---:R-:W-:Y:S02]  /*1f00*/  SHF.R.U32.HI R19, RZ, R14.reuse, R19 ;  /* 0x0000000eff137219 */ /* 0x084fe40000011613 */
[----:B------:R-:W-:Y:S02]  /*1f10*/  SHF.R.U32.HI R5, RZ, R14, R5 ;  /* 0x0000000eff057219 */ /* 0x000fe40000011605 */
[----:B------:R-:W-:Y:S02]  /*1f20*/  SEL R19, R0, R19, !P0 ;  /* 0x0000001300137207 */ /* 0x000fe40004000000 */
[----:B------:R-:W-:Y:S02]  /*1f30*/  SHF.R.U32.HI R21, RZ, R7, R21 ;  /* 0x00000007ff157219 */ /* 0x000fe40000011615 */
[----:B---3--:R-:W-:-:S02]  /*1f40*/  ISETP.NE.AND P1, PT, R15, 0x1, PT ;  /* 0x000000010f00780c */ /* 0x008fc40003f25270 */
[----:B------:R-:W-:Y:S02]  /*1f50*/  SEL R5, R9, R5, !P0 ;  /* 0x0000000509057207 */ /* 0x000fe40004000000 */
[----:B------:R-:W-:Y:S02]  /*1f60*/  SEL R20, R8, R20, !P1 ;  /* 0x0000001408147207 */ /* 0x000fe40004800000 */
[----:B------:R-:W-:Y:S01]  /*1f70*/  SEL R21, R10, R21, !P1 ;  /* 0x000000150a157207 */ /* 0x000fe20004800000 */
[----:B----4-:R-:W-:-:S04]  /*1f80*/  IMAD.HI.U32 R18, R19, R2, RZ ;  /* 0x0000000213127227 */ /* 0x010fc800078e00ff */
        /* <DEDUP_REMOVED lines=10> */
[----:B------:R-:W-:-:S04]  /*2030*/  @!P0 IMAD.HI.U32 R7, R21, R2, RZ ;  /* 0x0000000215078227 */ /* 0x000fc800078e00ff */
[----:B------:R-:W-:Y:S01]  /*2040*/  IMAD.MOV R2, RZ, RZ, -R6 ;  /* 0x000000ffff027224 */ /* 0x000fe200078e0a06 */
[----:B------:R-:W-:Y:S02]  /*2050*/  @!P0 SHF.R.U32.HI R3, RZ, R3, R7 ;  /* 0x00000003ff038219 */ /* 0x000fe40000011607 */
[----:B------:R-:W-:Y:S01]  /*2060*/  IADD3 R7, PT, PT, -R5, RZ, RZ ;  /* 0x000000ff05077210 */ /* 0x000fe20007ffe1ff */
[----:B------:R-:W-:Y:S01]  /*2070*/  IMAD R2, R40, R2, R5 ;  /* 0x0000000228027224 */ /* 0x000fe200078e0205 */
        /* <DEDUP_REMOVED lines=10> */
.L_x_33:
[----:B------:R-:W1:Y:S02]  /*2120*/  LDCU UR8, c[0x0][0xb30] ;  /* 0x00016600ff0877ac */ /* 0x000e640008000800 */
[----:B-1----:R-:W-:-:S09]  /*2130*/  UISETP.NE.AND UP0, UPT, UR8, 0x1, UPT ;  /* 0x000000010800788c */ /* 0x002fd2000bf05270 */
[----:B------:R-:W-:Y:S05]  /*2140*/  BRA.U UP0, `(.L_x_34) ;  /* 0x0000000100407547 */ /* 0x000fea000b800000 */
[----:B------:R-:W1:Y:S08]  /*2150*/  LDC.64 R4, c[0x0][0xb10] ;  /* 0x0002c400ff047b82 */ /* 0x000e700000000a00 */
[----:B------:R-:W2:Y:S08]  /*2160*/  LDC.64 R2, c[0x0][0xb18] ;  /* 0x0002c600ff027b82 */ /* 0x000eb00000000a00 */
[----:B------:R-:W3:Y:S08]  /*2170*/  LDC R6, c[0x0][0xb20] ;  /* 0x0002c800ff067b82 */ /* 0x000ef00000000800 */
[----:B------:R-:W4:Y:S01]  /*2180*/  LDC R7, c[0x0][0xb0c] ;  /* 0x0002c300ff077b82 */ /* 0x000f220000000800 */
[----:B-1----:R-:W-:-:S05]  /*2190*/  IMAD.HI.U32 R4, R10, R4, RZ ;  /* 0x000000040a047227 */ /* 0x002fca00078e00ff */
[----:B------:R-:W-:Y:S01]  /*21a0*/  SHF.R.U32.HI R4, RZ, R5, R4 ;  /* 0x00000005ff047219 */ /* 0x000fe20000011604 */
[----:B--2---:R-:W-:Y:S01]  /*21b0*/  IMAD.HI.U32 R3, R9, R3, RZ ;  /* 0x0000000309037227 */ /* 0x004fe200078e00ff */
[----:B------:R-:W-:-:S04]  /*21c0*/  ISETP.NE.AND P0, PT, R2, 0x1, PT ;  /* 0x000000010200780c */ /* 0x000fc80003f05270 */
[----:B---3--:R-:W-:-:S04]  /*21d0*/  SHF.R.U32.HI R3, RZ, R6, R3 ;  /* 0x00000006ff037219 */ /* 0x008fc80000011603 */
[----:B------:R-:W-:Y:S02]  /*21e0*/  SEL R3, R9, R3, !P0 ;  /* 0x0000000309037207 */ /* 0x000fe40004000000 */
[----:B----4-:R-:W-:-:S04]  /*21f0*/  ISETP.NE.AND P1, PT, R7, 0x1, PT ;  /* 0x000000010700780c */ /* 0x010fc80003f25270 */
[----:B------:R-:W-:-:S05]  /*2200*/  SEL R4, R10, R4, !P1 ;  /* 0x000000040a047207 */ /* 0x000fca0004800000 */
[----:B------:R-:W-:Y:S02]  /*2210*/  IMAD.IADD R5, R3, 0x1, -R4 ;  /* 0x0000000103057824 */ /* 0x000fe400078e0a04 */
[----:B------:R-:W-:Y:S02]  /*2220*/  IMAD.IADD R3, R4, 0x1, -R3 ;  /* 0x0000000104037824 */ /* 0x000fe400078e0a03 */
[----:B------:R-:W-:Y:S02]  /*2230*/  IMAD R10, R5, R7, R10 ;  /* 0x00000007050a7224 */ /* 0x000fe400078e020a */
[----:B------:R-:W-:-:S07]  /*2240*/  IMAD R9, R3, R2, R9 ;  /* 0x0000000203097224 */ /* 0x000fce00078e0209 */
.L_x_34:
[----:B------:R-:W-:Y:S01]  /*2250*/  VIADD R16, R16, 0x1 ;  /* 0x0000000110107836 */ /* 0x000fe20000000000 */
[----:B------:R-:W-:Y:S01]  /*2260*/  PLOP3.LUT P1, PT, PT, PT, PT, 0x80, 0x8 ;  /* 0x000000000008781c */ /* 0x000fe20003f2f070 */
[----:B------:R-:W-:Y:S02]  /*2270*/  IMAD.IADD R15, R10, 0x1, R95 ;  /* 0x000000010a0f7824 */ /* 0x000fe400078e025f */
[----:B------:R-:W-:Y:S01]  /*2280*/  IMAD.IADD R14, R9, 0x1, R94 ;  /* 0x00000001090e7824 */ /* 0x000fe200078e025e */
[----:B------:R-:W-:-:S04]  /*2290*/  ISETP.NE.AND P0, PT, R16, 0x2, PT ;  /* 0x000000021000780c */ /* 0x000fc80003f05270 */
[----:B------:R-:W-:Y:S02]  /*22a0*/  SEL R2, RZ, 0x1, P0 ;  /* 0x00000001ff027807 */ /* 0x000fe40000000000 */
[----:B------:R-:W-:Y:S02]  /*22b0*/  SEL R16, R16, RZ, P0 ;  /* 0x000000ff10107207 */ /* 0x000fe40000000000 */
[----:B------:R-:W-:Y:S01]  /*22c0*/  LOP3.LUT R13, R13, R2, RZ, 0x3c, !PT ;  /* 0x000000020d0d7212 */ /* 0x000fe200078e3cff */
[----:B------:R-:W-:Y:S06]  /*22d0*/  @P2 BRA `(.L_x_35) ;  /* 0xfffffff000982947 */ /* 0x000fec000383ffff */
[----:B------:R-:W-:Y:S01]  /*22e0*/  UIADD3 UR4, UPT, UPT, UR4, 0x20, URZ ;  /* 0x0000002004047890 */ /* 0x000fe2000fffe0ff */
[----:B------:R-:W-:-:S03]  /*22f0*/  SHF.L.U32 R2, R17, 0x1f, RZ ;  /* 0x0000001f11027819 */ /* 0x000fc600000006ff */
[----:B------:R-:W-:-:S09]  /*2300*/  ULEA UR5, UR6, UR4, 0x3 ;  /* 0x0000000406057291 */ /* 0x000fd2000f8e18ff */
[----:B------:R-:W1:Y:S02]  /*2310*/  SYNCS.PHASECHK.TRANS64.TRYWAIT P0, [UR5], R2 ;  /* 0x00000002ff0075a7 */ /* 0x000e640008001105 */
[----:B-1----:R-:W-:Y:S05]  /*2320*/  @!P0 BRA `(.L_x_36) ;  /* 0x0000006c00348947 */ /* 0x002fea0003800000 */
.L_x_130:
[----:B------:R-:W-:-:S04]  /*2330*/  UIADD3 UR6, UPT, UPT, UR6, 0x1, URZ ;  /* 0x0000000106067890 */ /* 0x000fc8000fffe0ff */
[----:B------:R-:W-:-:S04]  /*2340*/  UISETP.NE.AND UP0, UPT, UR6, 0x4, UPT ;  /* 0x000000040600788c */ /* 0x000fc8000bf05270 */
[----:B------:R-:W-:Y:S02]  /*2350*/  USEL UR7, URZ, 0x1, UP0 ;  /* 0x00000001ff077887 */ /* 0x000fe40008000000 */
[----:B------:R-:W-:-:S04]  /*2360*/  USEL UR6, UR6, URZ, UP0 ;  /* 0x000000ff06067287 */ /* 0x000fc80008000000 */
[----:B------:R-:W-:Y:S01]  /*2370*/  ULEA UR5, UR6, UR4, 0x3 ;  /* 0x0000000406057291 */ /* 0x000fe2000f8e18ff */
[----:B-1----:R-:W-:-:S04]  /*2380*/  LOP3.LUT R2, R17, UR7, RZ, 0x3c, !PT ;  /* 0x0000000711027c12 */ /* 0x002fc8000f8e3cff */
[----:B------:R-:W-:-:S04]  /*2390*/  SHF.L.U32 R3, R2, 0x1f, RZ ;  /* 0x0000001f02037819 */ /* 0x000fc800000006ff */
[----:B------:R-:W1:Y:S02]  /*23a0*/  SYNCS.PHASECHK.TRANS64.TRYWAIT P0, [UR5], R3 ;  /* 0x00000003ff0075a7 */ /* 0x000e640008001105 */
[----:B-1----:R-:W-:Y:S05]  /*23b0*/  @!P0 BRA `(.L_x_37) ;  /* 0x0000006c00288947 */ /* 0x002fea0003800000 */
.L_x_132:
[----:B------:R-:W-:-:S04]  /*23c0*/  UIADD3 UR6, UPT, UPT, UR6, 0x1, URZ ;  /* 0x0000000106067890 */ /* 0x000fc8000fffe0ff */
[----:B------:R-:W-:-:S04]  /*23d0*/  UISETP.NE.AND UP0, UPT, UR6, 0x4, UPT ;  /* 0x000000040600788c */ /* 0x000fc8000bf05270 */
[----:B------:R-:W-:Y:S02]  /*23e0*/  USEL UR7, URZ, 0x1, UP0 ;  /* 0x00000001ff077887 */ /* 0x000fe40008000000 */
[----:B------:R-:W-:-:S04]  /*23f0*/  USEL UR6, UR6, URZ, UP0 ;  /* 0x000000ff06067287 */ /* 0x000fc80008000000 */
[----:B------:R-:W-:Y:S01]  /*2400*/  ULEA UR5, UR6, UR4, 0x3 ;  /* 0x0000000406057291 */ /* 0x000fe2000f8e18ff */
[----:B------:R-:W-:-:S04]  /*2410*/  LOP3.LUT R2, R2, UR7, RZ, 0x3c, !PT ;  /* 0x0000000702027c12 */ /* 0x000fc8000f8e3cff */
[----:B-1----:R-:W-:-:S04]  /*2420*/  SHF.L.U32 R3, R2, 0x1f, RZ ;  /* 0x0000001f02037819 */ /* 0x002fc800000006ff */
[----:B------:R-:W1:Y:S02]  /*2430*/  SYNCS.PHASECHK.TRANS64.TRYWAIT P0, [UR5], R3 ;  /* 0x00000003ff0075a7 */ /* 0x000e640008001105 */
[----:B-1----:R-:W-:Y:S05]  /*2440*/  @!P0 BRA `(.L_x_38) ;  /* 0x0000006c001c8947 */ /* 0x002fea0003800000 */
.L_x_134:
[----:B------:R-:W-:-:S04]  /*2450*/  UIADD3 UR6, UPT, UPT, UR6, 0x1, URZ ;  /* 0x0000000106067890 */ /* 0x000fc8000fffe0ff */
[----:B------:R-:W-:-:S04]  /*2460*/  UISETP.NE.AND UP0, UPT, UR6, 0x4, UPT ;  /* 0x000000040600788c */ /* 0x000fc8000bf05270 */
[----:B------:R-:W-:Y:S02]  /*2470*/  USEL UR5, URZ, 0x1, UP0 ;  /* 0x00000001ff057887 */ /* 0x000fe40008000000 */
[----:B------:R-:W-:-:S04]  /*2480*/  USEL UR6, UR6, URZ, UP0 ;  /* 0x000000ff06067287 */ /* 0x000fc80008000000 */
[----:B------:R-:W-:Y:S01]  /*2490*/  ULEA UR6, UR6, UR4, 0x3 ;  /* 0x0000000406067291 */ /* 0x000fe2000f8e18ff */
[----:B------:R-:W-:-:S04]  /*24a0*/  LOP3.LUT R2, R2, UR5, RZ, 0x3c, !PT ;  /* 0x0000000502027c12 */ /* 0x000fc8000f8e3cff */
[----:B------:R-:W-:Y:S01]  /*24b0*/  SHF.L.U32 R2, R2, 0x1f, RZ ;  /* 0x0000001f02027819 */ /* 0x000fe200000006ff */
[----:B-1--4-:R-:W-:-:S07]  /*24c0*/  IMAD.U32 R0, RZ, RZ, UR6 ;  /* 0x00000006ff007e24 */ /* 0x012fce000f8e00ff */
.L_x_39:
[----:B-1----:R1:W2:Y:S02]  /*24d0*/  SYNCS.PHASECHK.TRANS64.TRYWAIT P0, [R0+URZ], R2 ;  /* 0x00000002000075a7 */ /* 0x0022a400080011ff */
[----:B--2---:R-:W-:Y:S05]  /*24e0*/  @!P0 NANOSLEEP.SYNCS 0x989680 ;  /* 0x009896800000895d */ /* 0x004fea0003900000 */
[----:B------:R-:W2:Y:S02]  /*24f0*/  @!P0 SYNCS.PHASECHK.TRANS64 P0, [R0+URZ], R2 ;  /* 0x00000002000085a7 */ /* 0x000ea400080010ff */
[----:B--2---:R-:W-:Y:S05]  /*2500*/  @P0 EXIT ;  /* 0x000000000000094d */ /* 0x004fea0003800000 */
[----:B------:R-:W-:Y:S05]  /*2510*/  BRA `(.L_x_39) ;  /* 0xfffffffc00ec7947 */ /* 0x000fea000383ffff */
.L_x_17:
[----:B------:R-:W-:-:S04]  /*2520*/  UISETP.NE.AND UP1, UPT, UR37, URZ, UPT ;  /* 0x000000ff2500728c */ /* 0x000fc8000bf25270 */
[----:B------:R-:W-:-:S09]  /*2530*/  UISETP.NE.OR UP1, UPT, UR8, 0x1, UP1 ;  /* 0x000000010800788c */ /* 0x000fd20008f25670 */
[----:B------:R-:W-:Y:S05]  /*2540*/  BRA.U UP1, `(.L_x_40) ;  /* 0x0000000501487547 */ /* 0x000fea000b800000 */
[----:B------:R-:W-:Y:S01]  /*2550*/  ISETP.NE.AND P2, PT, R2, RZ, PT ;  /* 0x000000ff0200720c */ /* 0x000fe20003f45270 */
[----:B------:R-:W-:Y:S01]  /*2560*/  IMAD.MOV.U32 R12, RZ, RZ, 0x1 ;  /* 0x00000001ff0c7424 */ /* 0x000fe200078e00ff */
[----:B------:R-:W-:Y:S02]  /*2570*/  CS2R R10, SRZ ;  /* 0x00000000000a7805 */ /* 0x000fe4000001ff00 */
[----:B------:R-:W-:Y:S01]  /*2580*/  CS2R R8, SRZ ;  /* 0x0000000000087805 */ /* 0x000fe2000001ff00 */
[----:B------:R-:W-:Y:S01]  /*2590*/  UMOV UR4, 0x400 ;  /* 0x0000040000047882 */ /* 0x000fe20000000000 */
[----:B------:R-:W-:Y:S01]  /*25a0*/  UMOV UR6, URZ ;  /* 0x000000ff00067c82 */ /* 0x000fe20008000000 */
[----:B------:R-:W-:-:S12]  /*25b0*/  ULEA UR37, UR37, UR4, 0x18 ;  /* 0x0000000425257291 */ /* 0x000fd8000f8ec0ff */
.L_x_44:
[----:B------:R-:W-:Y:S02]  /*25c0*/  LEA R0, R8, UR37, 0x3 ;  /* 0x0000002508007c11 */ /* 0x000fe4000f8e18ff */
[----:B------:R-:W-:-:S03]  /*25d0*/  SHF.L.U32 R4, R9, 0x1f, RZ ;  /* 0x0000001f09047819 */ /* 0x000fc600000006ff */
[----:B------:R-:W-:Y:S01]  /*25e0*/  VIADD R5, R0, 0x100 ;  /* 0x0000010000057836 */ /* 0x000fe20000000000 */
[----:B------:R-:W1:Y:S02]  /*25f0*/  SYNCS.PHASECHK.TRANS64.TRYWAIT P0, [R0+URZ+0xf0], R4 ;  /* 0x0000f004000075a7 */ /* 0x000e6400080011ff */
[----:B-1----:R-:W-:Y:S05]  /*2600*/  @!P0 BRA `(.L_x_41) ;  /* 0x0000006800c48947 */ /* 0x002fea0003800000 */
.L_x_135:
[----:B------:R-:W-:Y:S01]  /*2610*/  ULEA UR5, UR6, UR37, 0x3 ;  /* 0x0000002506057291 */ /* 0x000fe2000f8e18ff */
[----:B-1----:R-:W-:Y:S01]  /*2620*/  PRMT R0, RZ, 0x654, R5 ;  /* 0x00000654ff007816 */ /* 0x002fe20000000005 */
[----:B------:R-:W-:Y:S01]  /*2630*/  @!P2 IMAD.MOV.U32 R4, RZ, RZ, 0x10 ;  /* 0x00000010ff04a424 */ /* 0x000fe200078e00ff */
[----:B------:R-:W-:Y:S01]  /*2640*/  SHF.L.U32 R5, R12, 0x1f, RZ ;  /* 0x0000001f0c057819 */ /* 0x000fe200000006ff */
[----:B------:R-:W-:Y:S01]  /*2650*/  UIADD3 UR4, UPT, UPT, UR5, 0x90, URZ ;  /* 0x0000009005047890 */ /* 0x000fe2000fffe0ff */
[----:B------:R1:W-:Y:S05]  /*2660*/  SYNCS.ARRIVE.TRANS64.RED.A1T0 RZ, [R0+URZ], RZ ;  /* 0x000000ff00ff79a7 */ /* 0x0003ea00081004ff */
[----:B------:R-:W-:Y:S01]  /*2670*/  IMAD.U32 R6, RZ, RZ, UR4 ;  /* 0x00000004ff067e24 */ /* 0x000fe2000f8e00ff */
[----:B------:R-:W2:Y:S04]  /*2680*/  SYNCS.PHASECHK.TRANS64.TRYWAIT P0, [UR5+0xa0], R5 ;  /* 0x0000a005ff0075a7 */ /* 0x000ea80008001105 */
[----:B------:R-:W-:Y:S01]  /*2690*/  PRMT R6, R2, 0x654, R6 ;  /* 0x0000065402067816 */ /* 0x000fe20000000006 */
[----:B-12---:R-:W-:Y:S06]  /*26a0*/  @!P0 BRA `(.L_x_42) ;  /* 0x0000006800b08947 */ /* 0x006fec0003800000 */
.L_x_137:
[----:B------:R-:W-:Y:S01]  /*26b0*/  ULEA UR4, UR6, UR37, 0x4 ;  /* 0x0000002506047291 */ /* 0x000fe2000f8e20ff */
[----:B------:R-:W-:Y:S01]  /*26c0*/  SEL R3, R6, R3, !P2 ;  /* 0x0000000306037207 */ /* 0x000fe20005000000 */
[----:B------:R-:W-:Y:S01]  /*26d0*/  UIADD3 UR5, UPT, UPT, UR5, 0x90, URZ ;  /* 0x0000009005057890 */ /* 0x000fe2000fffe0ff */
[----:B-1----:R-:W-:Y:S01]  /*26e0*/  LEA R0, R11, UR37, 0x3 ;  /* 0x000000250b007c11 */ /* 0x002fe2000f8e18ff */
[----:B------:R-:W-:Y:S01]  /*26f0*/  UIADD3 UR4, UPT, UPT, UR4, 0x120, URZ ;  /* 0x0000012004047890 */ /* 0x000fe2000fffe0ff */
[----:B------:R1:W-:Y:S01]  /*2700*/  @!P2 SYNCS.ARRIVE.TRANS64.RED RZ, [R3+URZ], R4 ;  /* 0x0000000403ffa9a7 */ /* 0x0003e200080004ff */
[----:B------:R-:W-:Y:S01]  /*2710*/  UIADD3 UR6, UPT, UPT, UR6, 0x1, URZ ;  /* 0x0000000106067890 */ /* 0x000fe2000fffe0ff */
[----:B------:R-:W-:-:S03]  /*2720*/  VIADD R8, R8, 0x1 ;  /* 0x0000000108087836 */ /* 0x000fc60000000000 */
[----:B------:R-:W-:Y:S02]  /*2730*/  UISETP.NE.AND UP0, UPT, UR6, 0x2, UPT ;  /* 0x000000020600788c */ /* 0x000fe4000bf05270 */
[----:B------:R-:W-:Y:S01]  /*2740*/  ISETP.NE.AND P0, PT, R8, 0x2, PT ;  /* 0x000000020800780c */ /* 0x000fe20003f05270 */
[----:B------:R-:W-:Y:S06]  /*2750*/  UGETNEXTWORKID.BROADCAST [UR4], [UR5] ;  /* 0x00000000040073ca */ /* 0x000fec0008000100 */
[----:B------:R-:W-:Y:S02]  /*2760*/  USEL UR4, URZ, 0x1, UP0 ;  /* 0x00000001ff047887 */ /* 0x000fe40008000000 */
[----:B------:R-:W-:-:S04]  /*2770*/  USEL UR6, UR6, URZ, UP0 ;  /* 0x000000ff06067287 */ /* 0x000fc80008000000 */
[----:B------:R-:W-:Y:S02]  /*2780*/  LOP3.LUT R12, R12, UR4, RZ, 0x3c, !PT ;  /* 0x000000040c0c7c12 */ /* 0x000fe4000f8e3cff */
[----:B-1----:R-:W-:-:S04]  /*2790*/  SHF.L.U32 R4, R10, 0x1f, RZ ;  /* 0x0000001f0a047819 */ /* 0x002fc800000006ff */
[----:B------:R-:W1:Y:S02]  /*27a0*/  SYNCS.PHASECHK.TRANS64.TRYWAIT P1, [R0+URZ+0x90], R4 ;  /* 0x00009004000075a7 */ /* 0x000e6400080211ff */
[----:B-1----:R-:W-:Y:S05]  /*27b0*/  @!P1 BRA `(.L_x_43) ;  /* 0x0000006800849947 */ /* 0x002fea0003800000 */
.L_x_138:
[C---:B-1----:R-:W-:Y:S01]  /*27c0*/  LEA R4, R11.reuse, UR37, 0x4 ;  /* 0x000000250b047c11 */ /* 0x042fe2000f8e20ff */
[----:B------:R-:W-:Y:S01]  /*27d0*/  VIADD R0, R0, 0xa0 ;  /* 0x000000a000007836 */ /* 0x000fe20000000000 */
[----:B------:R-:W-:Y:S01]  /*27e0*/  SEL R8, R8, RZ, P0 ;  /* 0x000000ff08087207 */ /* 0x000fe20000000000 */
[----:B------:R-:W-:-:S03]  /*27f0*/  VIADD R11, R11, 0x1 ;  /* 0x000000010b0b7836 */ /* 0x000fc60000000000 */
[----:B------:R-:W1:Y:S01]  /*2800*/  LDS.128 R4, [R4+0x120] ;  /* 0x0001200004047984 */ /* 0x000e620000000c00 */
[----:B------:R-:W-:Y:S02]  /*2810*/  PRMT R0, RZ, 0x654, R0 ;  /* 0x00000654ff007816 */ /* 0x000fe40000000000 */
[C---:B------:R-:W-:Y:S01]  /*2820*/  ISETP.NE.AND P1, PT, R11.reuse, 0x2, PT ;  /* 0x000000020b00780c */ /* 0x040fe20003f25270 */
[----:B------:R-:W-:Y:S01]  /*2830*/  @!PT LDS RZ, [RZ] ;  /* 0x00000000fffff984 */ /* 0x000fe20000000800 */
[----:B------:R-:W-:Y:S01]  /*2840*/  @!PT LDS RZ, [RZ] ;  /* 0x00000000fffff984 */ /* 0x000fe20000000800 */
[----:B------:R-:W-:Y:S01]  /*2850*/  @!PT LDS RZ, [RZ] ;  /* 0x00000000fffff984 */ /* 0x000fe20000000800 */
[----:B------:R-:W-:Y:S01]  /*2860*/  @!PT LDS RZ, [RZ] ;  /* 0x00000000fffff984 */ /* 0x000fe20000000800 */
[----:B------:R2:W-:Y:S06]  /*2870*/  MEMBAR.ALL.CTA ;  /* 0x0000000000007992 */ /* 0x0005ec0000008000 */
[----:B--2---:R-:W2:Y:S01]  /*2880*/  FENCE.VIEW.ASYNC.S ;  /* 0x00000000000073c6 */ /* 0x004ea20000000000 */
[----:B------:R-:W-:Y:S01]  /*2890*/  SEL R11, R11, RZ, P1 ;  /* 0x000000ff0b0b7207 */ /* 0x000fe20000800000 */
[----:B--2---:R2:W-:Y:S01]  /*28a0*/  SYNCS.ARRIVE.TRANS64.RED.A1T0 RZ, [R0+URZ], RZ ;  /* 0x000000ff00ff79a7 */ /* 0x0045e200081004ff */
[----:B-1----:R-:W-:-:S02]  /*28b0*/  LOP3.LUT P3, RZ, R6, 0x1, RZ, 0xc0, !PT ;  /* 0x0000000106ff7812 */ /* 0x002fc4000786c0ff */
[----:B------:R-:W-:-:S04]  /*28c0*/  SEL R4, RZ, 0x1, P1 ;  /* 0x00000001ff047807 */ /* 0x000fc80000800000 */
[----:B------:R-:W-:Y:S02]  /*28d0*/  LOP3.LUT R10, R10, R4, RZ, 0x3c, !PT ;  /* 0x000000040a0a7212 */ /* 0x000fe400078e3cff */
[----:B--2---:R-:W-:-:S04]  /*28e0*/  SEL R0, RZ, 0x1, P0 ;  /* 0x00000001ff007807 */ /* 0x004fc80000000000 */
[----:B------:R-:W-:Y:S01]  /*28f0*/  LOP3.LUT R9, R9, R0, RZ, 0x3c, !PT ;  /* 0x0000000009097212 */ /* 0x000fe200078e3cff */
[----:B------:R-:W-:Y:S06]  /*2900*/  @P3 BRA `(.L_x_44) ;  /* 0xfffffffc002c3947 */ /* 0x000fec000383ffff */
[----:B------:R-:W-:Y:S01]  /*2910*/  ULEA UR5, UR6, UR37, 0x3 ;  /* 0x0000002506057291 */ /* 0x000fe2000f8e18ff */
[----:B------:R-:W-:-:S08]  /*2920*/  SHF.L.U32 R2, R12, 0x1f, RZ ;  /* 0x0000001f0c027819 */ /* 0x000fd000000006ff */
[----:B------:R-:W1:Y:S02]  /*2930*/  SYNCS.PHASECHK.TRANS64 P0, [UR5+0xa0], R2 ;  /* 0x0000a002ff0075a7 */ /* 0x000e640008001005 */
[----:B-1----:R-:W-:Y:S05]  /*2940*/  @P0 BRA `(.L_x_45) ;  /* 0x0000000000080947 */ /* 0x002fea0003800000 */
[----:B------:R-:W1:Y:S02]  /*2950*/  SYNCS.PHASECHK.TRANS64.TRYWAIT P0, [UR5+0xa0], R2 ;  /* 0x0000a002ff0075a7 */ /* 0x000e640008001105 */
[----:B-1----:R-:W-:Y:S05]  /*2960*/  @!P0 BRA `(.L_x_46) ;  /* 0x00000068002c8947 */ /* 0x002fea0003800000 */
.L_x_45:
[----:B------:R-:W-:-:S04]  /*2970*/  UIADD3 UR4, UPT, UPT, UR6, 0x1, URZ ;  /* 0x0000000106047890 */ /* 0x000fc8000fffe0ff */
[----:B------:R-:W-:-:S04]  /*2980*/  UISETP.NE.AND UP0, UPT, UR4, 0x2, UPT ;  /* 0x000000020400788c */ /* 0x000fc8000bf05270 */
[----:B------:R-:W-:Y:S02]  /*2990*/  USEL UR7, URZ, 0x1, UP0 ;  /* 0x00000001ff077887 */ /* 0x000fe40008000000 */
[----:B------:R-:W-:-:S04]  /*29a0*/  USEL UR4, UR4, URZ, UP0 ;  /* 0x000000ff04047287 */ /* 0x000fc80008000000 */
[----:B------:R-:W-:Y:S01]  /*29b0*/  ULEA UR4, UR4, UR37, 0x3 ;  /* 0x0000002504047291 */ /* 0x000fe2000f8e18ff */
[----:B-1----:R-:W-:-:S04]  /*29c0*/  LOP3.LUT R2, R12, UR7, RZ, 0x3c, !PT ;  /* 0x000000070c027c12 */ /* 0x002fc8000f8e3cff */
[----:B------:R-:W-:-:S04]  /*29d0*/  SHF.L.U32 R0, R2, 0x1f, RZ ;  /* 0x0000001f02007819 */ /* 0x000fc800000006ff */
[----:B------:R-:W1:Y:S02]  /*29e0*/  SYNCS.PHASECHK.TRANS64 P0, [UR4+0xa0], R0 ;  /* 0x0000a000ff0075a7 */ /* 0x000e640008001004 */
[----:B-1----:R-:W-:Y:S05]  /*29f0*/  @P0 EXIT ;  /* 0x000000000000094d */ /* 0x002fea0003800000 */
[----:B------:R-:W-:Y:S02]  /*2a00*/  SHF.L.U32 R2, R2, 0x1f, RZ ;  /* 0x0000001f02027819 */ /* 0x000fe400000006ff */
[----:B------:R-:W-:-:S07]  /*2a10*/  MOV R0, UR4 ;  /* 0x0000000400007c02 */ /* 0x000fce0008000f00 */
.L_x_47:
[----:B-1----:R1:W2:Y:S02]  /*2a20*/  SYNCS.PHASECHK.TRANS64.TRYWAIT P0, [R0+URZ+0xa0], R2 ;  /* 0x0000a002000075a7 */ /* 0x0022a400080011ff */
[----:B--2---:R-:W-:Y:S05]  /*2a30*/  @!P0 NANOSLEEP.SYNCS 0x989680 ;  /* 0x009896800000895d */ /* 0x004fea0003900000 */
[----:B------:R-:W2:Y:S02]  /*2a40*/  @!P0 SYNCS.PHASECHK.TRANS64 P0, [R0+URZ+0xa0], R2 ;  /* 0x0000a002000085a7 */ /* 0x000ea400080010ff */
[----:B--2---:R-:W-:Y:S05]  /*2a50*/  @P0 EXIT ;  /* 0x000000000000094d */ /* 0x004fea0003800000 */
[----:B------:R-:W-:Y:S05]  /*2a60*/  BRA `(.L_x_47) ;  /* 0xfffffffc00ec7947 */ /* 0x000fea000383ffff */
.L_x_40:
[----:B------:R-:W-:-:S09]  /*2a70*/  UISETP.NE.AND UP1, UPT, UR8, URZ, UPT ;  /* 0x000000ff0800728c */ /* 0x000fd2000bf25270 */
[----:B------:R-:W-:Y:S05]  /*2a80*/  BRA.U UP1, `(.L_x_48) ;  /* 0x0000000d01787547 */ /* 0x000fea000b800000 */
[----:B------:R-:W-:Y:S01]  /*2a90*/  UMOV UR4, 0x40 ;  /* 0x0000004000047882 */ /* 0x000fe20000000000 */
[----:B------:R-:W-:Y:S01]  /*2aa0*/  NOP ;  /* 0x0000000000007918 */ /* 0x000fe20000000000 */
[----:B------:R-:W-:Y:S01]  /*2ab0*/  ULEA UR4, UR37, UR4, 0x18 ;  /* 0x0000000425047291 */ /* 0x000fe2000f8ec0ff */
[----:B------:R-:W-:Y:S02]  /*2ac0*/  UMOV UR5, 0x400 ;  /* 0x0000040000057882 */ /* 0x000fe40000000000 */
[----:B------:R-:W-:-:S06]  /*2ad0*/  ULEA UR37, UR37, UR5, 0x18 ;  /* 0x0000000525257291 */ /* 0x000fcc000f8ec0ff */
[----:B------:R-:W1:Y:S02]  /*2ae0*/  LDS.U8 R0, [UR4+0x1c] ;  /* 0x00001c04ff007984 */ /* 0x000e640008000000 */
[----:B-1----:R-:W-:-:S13]  /*2af0*/  ISETP.NE.AND P0, PT, R0, RZ, PT ;  /* 0x000000ff0000720c */ /* 0x002fda0003f05270 */
[----:B------:R-:W-:Y:S05]  /*2b00*/  @P0 BRA `(.L_x_49) ;  /* 0x0000000000580947 */ /* 0x000fea0003800000 */
[----:B------:R-:W-:-:S13]  /*2b10*/  ELECT P0, URZ, PT ;  /* 0x0000000000ff782f */ /* 0x000fda0003800000 */
[----:B------:R-:W-:Y:S05]  /*2b20*/  @!P0 BRA `(.L_x_50) ;  /* 0x0000000000608947 */ /* 0x000fea0003800000 */
[----:B------:R-:W-:Y:S01]  /*2b30*/  UMOV UR5, 0x10 ;  /* 0x0000001000057882 */ /* 0x000fe20000000000 */
[----:B------:R-:W-:Y:S01]  /*2b40*/  HFMA2 R0, -RZ, RZ, 0, 5.9604644775390625e-08 ;  /* 0x00000001ff007431 */ /* 0x000fe200000001ff */
[----:B------:R-:W-:-:S03]  /*2b50*/  MOV R2, 0xffff ;  /* 0x0000ffff00027802 */ /* 0x000fc60000000f00 */
[----:B------:R-:W-:Y:S04]  /*2b60*/  DEPBAR.LE SB1, 0x36 ;  /* 0x00009d800000791a */ /* 0x000fe80000000000 */
[----:B------:R-:W1:Y:S02]  /*2b70*/  UTCATOMSWS.FIND_AND_SET.ALIGN UP0, UR5, UR5 ;  /* 0x00000005000575e3 */ /* 0x000e640008000800 */
[----:B-1----:R-:W-:Y:S01]  /*2b80*/  MOV R3, UR5 ;  /* 0x0000000500037c02 */ /* 0x002fe20008000f00 */
[----:B------:R-:W-:Y:S06]  /*2b90*/  BRA.U UP0, `(.L_x_51) ;  /* 0x0000000100187547 */ /* 0x000fec000b800000 */
.L_x_52:
[----:B------:R-:W-:Y:S05]  /*2ba0*/  NANOSLEEP 0x64 ;  /* 0x000000640000795d */ /* 0x000fea0003800000 */
[----:B------:R-:W-:-:S05]  /*2bb0*/  UMOV UR5, 0x10 ;  /* 0x0000001000057882 */ /* 0x000fca0000000000 */
[----:B------:R-:W-:Y:S04]  /*2bc0*/  DEPBAR.LE SB1, 0x36 ;  /* 0x00009d800000791a */ /* 0x000fe80000000000 */
[----:B------:R-:W1:Y:S02]  /*2bd0*/  UTCATOMSWS.FIND_AND_SET.ALIGN UP0, UR5, UR5 ;  /* 0x00000005000575e3 */ /* 0x000e640008000800 */
[----:B-1----:R-:W-:Y:S01]  /*2be0*/  MOV R3, UR5 ;  /* 0x0000000500037c02 */ /* 0x002fe20008000f00 */
[----:B------:R-:W-:Y:S05]  /*2bf0*/  BRA.U !UP0, `(.L_x_52) ;  /* 0xfffffffd08e87547 */ /* 0x000fea000b83ffff */
.L_x_51:
[-C--:B------:R-:W-:Y:S02]  /*2c00*/  SHF.L.U32 R2, R2, R3.reuse, RZ ;  /* 0x0000000302027219 */ /* 0x080fe400000006ff */
[----:B------:R-:W-:Y:S01]  /*2c10*/  SHF.L.U32 R0, R0, R3, RZ ;  /* 0x0000000300007219 */ /* 0x000fe200000006ff */
[----:B------:R-:W-:Y:S02]  /*2c20*/  IMAD.SHL.U32 R3, R3, 0x20, RZ ;  /* 0x0000002003037824 */ /* 0x000fe400078e00ff */
[----:B------:R1:W-:Y:S04]  /*2c30*/  ATOMS.OR RZ, [UR4+0x14], R2 ;  /* 0x00001402ffff798c */ /* 0x0003e8000b000004 */
[----:B------:R1:W-:Y:S04]  /*2c40*/  ATOMS.OR RZ, [UR4+0x18], R0 ;  /* 0x00001800ffff798c */ /* 0x0003e8000b000004 */
[----:B------:R1:W-:Y:S01]  /*2c50*/  STS [UR37+0x140], R3 ;  /* 0x00014003ff007988 */ /* 0x0003e20008000825 */
[----:B------:R-:W-:Y:S05]  /*2c60*/  BRA `(.L_x_50) ;  /* 0x0000000000107947 */ /* 0x000fea0003800000 */
.L_x_49:
[----:B------:R-:W-:Y:S02]  /*2c70*/  MOV R0, 0xffffffff ;  /* 0xffffffff00007802 */ /* 0x000fe40000000f00 */
[----:B------:R-:W-:-:S03]  /*2c80*/  MOV R2, 0x2cb0 ;  /* 0x00002cb000027802 */ /* 0x000fc60000000f00 */
[----:B------:R1:W-:Y:S04]  /*2c90*/  STS [UR37+0x140], R0 ;  /* 0x00014000ff007988 */ /* 0x0003e80008000825 */
[----:B-1-3-5:R-:W-:Y:S05]  /*2ca0*/  CALL.REL.NOINC `($__internal_1_$__cuda_sm10x_tcgen05_guardrail_trap_phase_invalid_during_alloc) ;  /* 0x0000006c00707944 */ /* 0x02afea0003c00000 */
.L_x_50:
[----:B------:R-:W-:Y:S05]  /*2cb0*/  WARPSYNC.ALL ;  /* 0x0000000000007948 */ /* 0x000fea0003800000 */
[----:B------:R-:W2:Y:S01]  /*2cc0*/  S2UR UR6, SR_CgaCtaId ;  /* 0x00000000000679c3 */ /* 0x000ea20000008800 */
[----:B------:R-:W-:Y:S01]  /*2cd0*/  UMOV UR4, 0x400 ;  /* 0x0000040000047882 */ /* 0x000fe20000000000 */
[----:B------:R-:W-:-:S06]  /*2ce0*/  NOP ;  /* 0x0000000000007918 */ /* 0x000fcc0000000000 */
[----:B------:R-:W-:Y:S06]  /*2cf0*/  BAR.ARV 0x6, 0xa0 ;  /* 0x0182800000007b1d */ /* 0x000fec0000002000 */
[----:B------:R-:W4:Y:S01]  /*2d00*/  LDCU UR7, c[0x0][0x38c] ;  /* 0x00007180ff0777ac */ /* 0x000f220008000800 */
[----:B------:R-:W-:Y:S01]  /*2d10*/  IMAD.MOV.U32 R11, RZ, RZ, 0x1 ;  /* 0x00000001ff0b7424 */ /* 0x000fe200078e00ff */
[----:B------:R-:W-:Y:S01]  /*2d20*/  CS2R R8, SRZ ;  /* 0x0000000000087805 */ /* 0x000fe2000001ff00 */
[----:B------:R-:W-:Y:S01]  /*2d30*/  IMAD.MOV.U32 R10, RZ, RZ, RZ ;  /* 0x000000ffff0a7224 */ /* 0x000fe200078e00ff */
[----:B------:R-:W-:Y:S01]  /*2d40*/  UMOV UR18, URZ ;  /* 0x000000ff00127c82 */ /* 0x000fe20008000000 */
[----:B------:R-:W-:Y:S01]  /*2d50*/  UMOV UR17, URZ ;  /* 0x000000ff00117c82 */ /* 0x000fe20008000000 */
[----:B------:R-:W-:Y:S01]  /*2d60*/  UMOV UR20, 0x0 ;  /* 0x0000000000147882 */ /* 0x000fe20000000000 */
[----:B------:R-:W-:Y:S01]  /*2d70*/  UMOV UR21, 0x4400010 ;  /* 0x0440001000157882 */ /* 0x000fe20000000000 */
[----:B--2---:R-:W-:Y:S01]  /*2d80*/  ULEA UR6, UR6, UR4, 0x18 ;  /* 0x0000000406067291 */ /* 0x004fe2000f8ec0ff */
[----:B------:R-:W2:Y:S03]  /*2d90*/  LDCU UR4, c[0x0][0x38c] ;  /* 0x00007180ff0477ac */ /* 0x000ea60008000800 */
[----:B------:R-:W-:-:S02]  /*2da0*/  UIADD3 UR11, UPT, UPT, UR6, 0x6400, URZ ;  /* 0x00006400060b7890 */ /* 0x000fc4000fffe0ff */
[----:B----4-:R-:W-:-:S03]  /*2db0*/  UIADD3 UR7, UPT, UPT, UR7, 0x1f, URZ ;  /* 0x0000001f07077890 */ /* 0x010fc6000fffe0ff */
[----:B-1----:R-:W1:Y:S01]  /*2dc0*/  LDS R0, [UR6+0x140] ;  /* 0x00014006ff007984 */ /* 0x002e620008000800 */
[----:B------:R-:W-:Y:S02]  /*2dd0*/  UIADD3 UR12, UPT, UPT, UR6, 0x8400, URZ ;  /* 0x00008400060c7890 */ /* 0x000fe4000fffe0ff */
[----:B------:R-:W-:Y:S02]  /*2de0*/  USHF.R.S32.HI UR5, URZ, 0x1f, UR7 ;  /* 0x0000001fff057899 */ /* 0x000fe40008011407 */
[----:B------:R-:W-:Y:S02]  /*2df0*/  USHF.R.U32.HI UR11, URZ, 0x4, UR11 ;  /* 0x00000004ff0b7899 */ /* 0x000fe4000801160b */
[----:B------:R-:W-:Y:S02]  /*2e00*/  ULEA.HI UR5, UR5, UR7, URZ, 0x5 ;  /* 0x0000000705057291 */ /* 0x000fe4000f8f28ff */
[----:B------:R-:W-:Y:S02]  /*2e10*/  USHF.R.U32.HI UR12, URZ, 0x4, UR12 ;  /* 0x00000004ff0c7899 */ /* 0x000fe4000801160c */
[----:B------:R-:W-:-:S02]  /*2e20*/  USHF.R.S32.HI UR5, URZ, 0x5, UR5 ;  /* 0x00000005ff057899 */ /* 0x000fc40008011405 */
[----:B------:R-:W-:Y:S02]  /*2e30*/  ULOP3.LUT UR11, UR11, 0x3fff, URZ, 0xc0, !UPT ;  /* 0x00003fff0b0b7892 */ /* 0x000fe4000f8ec0ff */
[----:B------:R-:W-:Y:S02]  /*2e40*/  UISETP.LT.AND UP0, UPT, UR5, 0x1, UPT ;  /* 0x000000010500788c */ /* 0x000fe4000bf01270 */
[----:B------:R-:W-:Y:S02]  /*2e50*/  ULOP3.LUT UR12, UR12, 0x3fff, URZ, 0xc0, !UPT ;  /* 0x00003fff0c0c7892 */ /* 0x000fe4000f8ec0ff */
[----:B------:R-:W-:Y:S02]  /*2e60*/  USEL UR10, UR5, 0x1, !UP0 ;  /* 0x00000001050a7887 */ /* 0x000fe4000c000000 */
[----:B------:R-:W-:Y:S02]  /*2e70*/  ULOP3.LUT UR11, UR11, 0x10000, URZ, 0xfc, !UPT ;  /* 0x000100000b0b7892 */ /* 0x000fe4000f8efcff */
[----:B------:R-:W-:-:S02]  /*2e80*/  ULOP3.LUT UR12, UR12, 0x10000, URZ, 0xfc, !UPT ;  /* 0x000100000c0c7892 */ /* 0x000fc4000f8efcff */
[----:B------:R-:W-:Y:S02]  /*2e90*/  UIADD3 UR10, UPT, UPT, -UR10, URZ, URZ ;  /* 0x000000ff0a0a7290 */ /* 0x000fe4000fffe1ff */
[----:B--2---:R-:W-:Y:S01]  /*2ea0*/  UISETP.GE.AND UP3, UPT, UR4, 0x1, UPT ;  /* 0x000000010400788c */ /* 0x004fe2000bf66270 */
[----:B-1----:R-:W-:-:S15]  /*2eb0*/  R2UR UR19, R0 ;  /* 0x00000000001372ca */ /* 0x002fde00000e0000 */
.L_x_59:
[----:B------:R-:W-:Y:S02]  /*2ec0*/  LEA R0, R10, UR6, 0x3 ;  /* 0x000000060a007c11 */ /* 0x000fe4000f8e18ff */
[----:B------:R-:W-:Y:S02]  /*2ed0*/  SHF.L.U32 R2, R9, 0x1f, RZ ;  /* 0x0000001f09027819 */ /* 0x000fe400000006ff */
[----:B------:R-:W-:Y:S01]  /*2ee0*/  PLOP3.LUT P0, PT, PT, PT, UP3, 0x80, 0x8 ;  /* 0x000000000008781c */ /* 0x000fe20003f0f038 */
[----:B------:R-:W-:Y:S01]  /*2ef0*/  VIADD R3, R0, 0xa0 ;  /* 0x000000a000037836 */ /* 0x000fe20000000000 */
[----:B-1----:R-:W1:Y:S02]  /*2f00*/  SYNCS.PHASECHK.TRANS64.TRYWAIT P1, [R0+URZ+0x90], R2 ;  /* 0x00009002000075a7 */ /* 0x002e6400080211ff */
[----:B-1--4-:R-:W-:Y:S09]  /*2f10*/  @!P1 BRA `(.L_x_53) ;  /* 0x0000006000d89947 */ /* 0x012ff20003800000 */
.L_x_140:
[----:B------:R-:W-:Y:S01]  /*2f20*/  LEA R4, R10, UR6, 0x4 ;  /* 0x000000060a047c11 */ /* 0x000fe2000f8e20ff */
[----:B------:R-:W-:Y:S01]  /*2f30*/  @UP3 ULEA UR4, UR17, UR6, 0x3 ;  /* 0x0000000611043291 */ /* 0x000fe2000f8e18ff */
[----:B------:R-:W-:Y:S01]  /*2f40*/  PLOP3.LUT P2, PT, PT, PT, PT, 0x80, 0x8 ;  /* 0x000000000008781c */ /* 0x000fe20003f4f070 */
[----:B------:R-:W-:Y:S01]  /*2f50*/  ULEA UR9, UR18, UR6, 0x3 ;  /* 0x0000000612097291 */ /* 0x000fe2000f8e18ff */
[----:B------:R-:W-:Y:S02]  /*2f60*/  PRMT R3, RZ, 0x654, R3 ;  /* 0x00000654ff037816 */ /* 0x000fe40000000003 */
[----:B------:R-:W2:Y:S01]  /*2f70*/  LDS.128 R4, [R4+0x120] ;  /* 0x0001200004047984 */ /* 0x000ea20000000c00 */
[----:B-1----:R-:W-:Y:S02]  /*2f80*/  @P0 SHF.L.U32 R2, R8, 0x1f, RZ ;  /* 0x0000001f08020819 */ /* 0x002fe400000006ff */
[----:B------:R-:W-:Y:S01]  /*2f90*/  SHF.L.U32 R0, R11, 0x1f, RZ ;  /* 0x0000001f0b007819 */ /* 0x000fe200000006ff */
[----:B------:R-:W-:Y:S01]  /*2fa0*/  @!PT LDS RZ, [RZ] ;  /* 0x00000000fffff984 */ /* 0x000fe20000000800 */
[----:B------:R-:W-:Y:S01]  /*2fb0*/  @!PT LDS RZ, [RZ] ;  /* 0x00000000fffff984 */ /* 0x000fe20000000800 */
[----:B------:R-:W-:Y:S01]  /*2fc0*/  @!PT LDS RZ, [RZ] ;  /* 0x00000000fffff984 */ /* 0x000fe20000000800 */
[----:B------:R-:W-:Y:S01]  /*2fd0*/  @!PT LDS RZ, [RZ] ;  /* 0x00000000fffff984 */ /* 0x000fe20000000800 */
[----:B------:R1:W-:Y:S06]  /*2fe0*/  MEMBAR.ALL.CTA ;  /* 0x0000000000007992 */ /* 0x0003ec0000008000 */
[----:B-1----:R-:W1:Y:S02]  /*2ff0*/  FENCE.VIEW.ASYNC.S ;  /* 0x00000000000073c6 */ /* 0x002e640000000000 */
[----:B-1----:R1:W-:Y:S01]  /*3000*/  SYNCS.ARRIVE.TRANS64.RED.A1T0 RZ, [R3+URZ], RZ ;  /* 0x000000ff03ff79a7 */ /* 0x0023e200081004ff */
[----:B------:R1:W4:Y:S01]  /*3010*/  @P0 SYNCS.PHASECHK.TRANS64.TRYWAIT P2, [UR4], R2 ;  /* 0x00000002ff0005a7 */ /* 0x0003220008041104 */
[----:B--2---:R-:W-:Y:S01]  /*3020*/  LOP3.LUT P1, RZ, R6, 0x1, RZ, 0xc0, !PT ;  /* 0x0000000106ff7812 */ /* 0x004fe2000782c0ff */
[----:B------:R-:W2:Y:S02]  /*3030*/  SYNCS.PHASECHK.TRANS64.TRYWAIT P0, [UR9+0xd0], R0 ;  /* 0x0000d000ff0075a7 */ /* 0x000ea40008001109 */
[----:B-12-4-:R-:W-:Y:S10]  /*3040*/  @!P0 BRA `(.L_x_54) ;  /* 0x0000006000a08947 */ /* 0x016ff40003800000 */
.L_x_142:
[----:B------:R-:W-:Y:S01]  /*3050*/  IADD3 R10, PT, PT, R10, 0x1, RZ ;  /* 0x000000010a0a7810 */ /* 0x000fe20007ffe0ff */
[----:B------:R-:W-:Y:S06]  /*3060*/  BRA.U !UP3, `(.L_x_55) ;  /* 0x000000010ba07547 */ /* 0x000fec000b800000 */
[----:B------:R-:W-:Y:S02]  /*3070*/  ULEA.HI UR8, UR18, UR18, URZ, 0x1 ;  /* 0x0000001212087291 */ /* 0x000fe4000f8f08ff */
[----:B------:R-:W-:Y:S02]  /*3080*/  UPLOP3.LUT UP4, UPT, UPT, UPT, UPT, 0x40, 0x4 ;  /* 0x000000000004789c */ /* 0x000fe40003f8e870 */
[----:B------:R-:W-:Y:S02]  /*3090*/  USHF.L.U32 UR4, UR8, 0x7, URZ ;  /* 0x0000000708047899 */ /* 0x000fe400080006ff */
[----:B------:R-:W-:Y:S02]  /*30a0*/  ULOP3.LUT UR8, UR8, 0xffe, URZ, 0xc0, !UPT ;  /* 0x00000ffe08087892 */ /* 0x000fe4000f8ec0ff */
[----:B------:R-:W-:Y:S02]  /*30b0*/  ULOP3.LUT UR4, UR4, 0xffffff00, URZ, 0xc0, !UPT ;  /* 0xffffff0004047892 */ /* 0x000fe4000f8ec0ff */
[----:B------:R-:W-:-:S02]  /*30c0*/  UIADD3 UR8, UPT, UPT, -UR8, UR18, URZ ;  /* 0x0000001208087290 */ /* 0x000fc4000fffe1ff */
[----:B------:R-:W-:Y:S01]  /*30d0*/  UIADD3 UR4, UPT, UPT, UR19, UR4, URZ ;  /* 0x0000000413047290 */ /* 0x000fe2000fffe0ff */
[----:B------:R-:W-:Y:S01]  /*30e0*/  UMOV UR16, UR10 ;  /* 0x0000000a00107c82 */ /* 0x000fe20008000000 */
[----:B------:R-:W-:Y:S02]  /*30f0*/  UMOV UR15, UR5 ;  /* 0x00000005000f7c82 */ /* 0x000fe40008000000 */
[----:B------:R-:W-:Y:S01]  /*3100*/  ULEA UR8, UR8, UR4, 0x14 ;  /* 0x0000000408087291 */ /* 0x000fe2000f8ea0ff */
[----:B------:R-:W-:-:S11]  /*3110*/  UMOV UR14, UR17 ;  /* 0x00000011000e7c82 */ /* 0x000fd60008000000 */
.L_x_58:
[----:B------:R-:W-:Y:S02]  /*3120*/  UIADD3 UR16, UPT, UPT, UR16, 0x1, URZ ;  /* 0x0000000110107890 */ /* 0x000fe4000fffe0ff */
[----:B--2---:R-:W-:Y:S02]  /*3130*/  ULEA UR7, UR14, UR6, 0x3 ;  /* 0x000000060e077291 */ /* 0x004fe4000f8e18ff */
[----:B------:R-:W-:Y:S01]  /*3140*/  UISETP.NE.AND UP0, UPT, UR16, URZ, UPT ;  /* 0x000000ff1000728c */ /* 0x000fe2000bf05270 */
[----:B----4-:R-:W-:Y:S10]  /*3150*/  @P2 BRA `(.L_x_56) ;  /* 0x00000000000c2947 */ /* 0x010ff40003800000 */
[----:B-1----:R-:W-:Y:S04]  /*3160*/  SHF.L.U32 R2, R8, 0x1f, RZ ;  /* 0x0000001f08027819 */ /* 0x002fe800000006ff */
[----:B------:R-:W1:Y:S02]  /*3170*/  SYNCS.PHASECHK.TRANS64.TRYWAIT P0, [UR7], R2 ;  /* 0x00000002ff0075a7 */ /* 0x000e640008001107 */
[----:B-1----:R-:W-:Y:S05]  /*3180*/  @!P0 BRA `(.L_x_57) ;  /* 0x0000006000688947 */ /* 0x002fea0003800000 */
.L_x_56:
[----:B------:R-:W-:Y:S01]  /*3190*/  UISETP.NE.AND UP1, UPT, UR15, 0x1, UPT ;  /* 0x000000010f00788c */ /* 0x000fe2000bf25270 */
[----:B------:R-:W-:Y:S01]  /*31a0*/  PLOP3.LUT P2, PT, PT, PT, PT, 0x80, 0x8 ;  /* 0x000000000008781c */ /* 0x000fe20003f4f070 */
[----:B------:R-:W-:Y:S02]  /*31b0*/  UIADD3 UR17, UPT, UPT, UR14, 0x1, URZ ;  /* 0x000000010e117890 */ /* 0x000fe4000fffe0ff */
[----:B------:R-:W-:Y:S02]  /*31c0*/  ULEA UR22, UR14, UR12, 0x9 ;  /* 0x0000000c0e167291 */ /* 0x000fe4000f8e48ff */
[----:B------:R-:W-:Y:S01]  /*31d0*/  UISETP.NE.AND UP2, UPT, UR17, 0x4, UPT ;  /* 0x000000041100788c */ /* 0x000fe2000bf45270 */
[----:B------:R-:W-:Y:S01]  /*31e0*/  PLOP3.LUT P0, PT, PT, PT, UP1, 0x80, 0x8 ;  /* 0x000000000008781c */ /* 0x000fe20003f0f018 */
[----:B------:R-:W-:Y:S02]  /*31f0*/  ULEA UR24, UR14, UR11, 0x7 ;  /* 0x0000000b0e187291 */ /* 0x000fe4000f8e38ff */
[----:B------:R-:W-:Y:S02]  /*3200*/  USEL UR13, URZ, 0x1, UP2 ;  /* 0x00000001ff0d7887 */ /* 0x000fe40009000000 */
[----:B------:R-:W-:Y:S02]  /*3210*/  USEL UR17, UR17, URZ, UP2 ;  /* 0x000000ff11117287 */ /* 0x000fe40009000000 */
[----:B------:R-:W-:Y:S02]  /*3220*/  UIADD3 UR7, UPT, UPT, UR7, 0x20, URZ ;  /* 0x0000002007077890 */ /* 0x000fe4000fffe0ff */
[----:B------:R-:W-:Y:S01]  /*3230*/  @UP1 ULEA UR4, UR17, UR6, 0x3 ;  /* 0x0000000611041291 */ /* 0x000fe2000f8e18ff */
[----:B------:R-:W-:Y:S01]  /*3240*/  LOP3.LUT R8, R8, UR13, RZ, 0x3c, !PT ;  /* 0x0000000d08087c12 */ /* 0x000fe2000f8e3cff */
[----:B------:R-:W-:Y:S01]  /*3250*/  UMOV UR23, 0xc0004010 ;  /* 0xc000401000177882 */ /* 0x000fe20000000000 */
[----:B------:R-:W-:Y:S01]  /*3260*/  UMOV UR25, 0xc0004010 ;  /* 0xc000401000197882 */ /* 0x000fe20000000000 */
[----:B------:R-:W-:Y:S01]  /*3270*/  UIADD3 UR15, UPT, UPT, UR15, -0x1, URZ ;  /* 0xffffffff0f0f7890 */ /* 0x000fe2000fffe0ff */
[----:B-1----:R-:W-:Y:S01]  /*3280*/  @P0 SHF.L.U32 R0, R8, 0x1f, RZ ;  /* 0x0000001f08000819 */ /* 0x002fe200000006ff */
[----:B------:R-:W-:Y:S03]  /*3290*/  UMOV UR14, UR17 ;  /* 0x00000011000e7c82 */ /* 0x000fe60008000000 */
[----:B------:R2:W4:Y:S01]  /*32a0*/  @P0 SYNCS.PHASECHK.TRANS64.TRYWAIT P2, [UR4], R0 ;  /* 0x00000000ff0005a7 */ /* 0x0005220008041104 */
[----:B------:R2:W-:Y:S01]  /*32b0*/  UTCQMMA gdesc[UR24], gdesc[UR22], tmem[UR8], tmem[UR20], idesc[UR21], UP4 ;  /* 0x00ff1416180075ea */ /* 0x0005e2000a000308 */
[----:B------:R-:W-:Y:S01]  /*32c0*/  UPLOP3.LUT UP4, UPT, UPT, UPT, UPT, 0x80, 0x8 ;  /* 0x000000000008789c */ /* 0x000fe20003f8f070 */
[----:B------:R2:W-:Y:S01]  /*32d0*/  UTCBAR [UR7], URZ ;  /* 0x000000ff070073e9 */ /* 0x0005e200080000ff */
[----:B------:R-:W-:Y:S09]  /*32e0*/  BRA.U UP0, `(.L_x_58) ;  /* 0xfffffffd008c7547 */ /* 0x000ff2000b83ffff */
.L_x_55:
[----:B------:R-:W-:Y:S01]  /*32f0*/  UIADD3 UR18, UPT, UPT, UR18, 0x1, URZ ;  /* 0x0000000112127890 */ /* 0x000fe2000fffe0ff */
[C---:B------:R-:W-:Y:S01]  /*3300*/  ISETP.NE.AND P0, PT, R10.reuse, 0x2, PT ;  /* 0x000000020a00780c */ /* 0x040fe20003f05270 */
[----:B------:R-:W-:Y:S02]  /*3310*/  UIADD3 UR9, UPT, UPT, UR9, 0xb0, URZ ;  /* 0x000000b009097890 */ /* 0x000fe4000fffe0ff */
[----:B------:R-:W-:Y:S01]  /*3320*/  UISETP.NE.AND UP0, UPT, UR18, 0x4, UPT ;  /* 0x000000041200788c */ /* 0x000fe2000bf05270 */
[----:B-12---:R-:W-:Y:S02]  /*3330*/  SEL R0, RZ, 0x1, P0 ;  /* 0x00000001ff007807 */ /* 0x006fe40000000000 */
[----:B------:R-:W-:Y:S01]  /*3340*/  SEL R10, R10, RZ, P0 ;  /* 0x000000ff0a0a7207 */ /* 0x000fe20000000000 */
[----:B------:R-:W-:Y:S01]  /*3350*/  USEL UR4, URZ, 0x1, UP0 ;  /* 0x00000001ff047887 */ /* 0x000fe20008000000 */
[----:B------:R-:W-:Y:S01]  /*3360*/  LOP3.LUT R9, R9, R0, RZ, 0x3c, !PT ;  /* 0x0000000009097212 */ /* 0x000fe200078e3cff */
[----:B------:R-:W-:Y:S01]  /*3370*/  USEL UR18, UR18, URZ, UP0 ;  /* 0x000000ff12127287 */ /* 0x000fe20008000000 */
[----:B------:R1:W-:Y:S03]  /*3380*/  UTCBAR [UR9], URZ ;  /* 0x000000ff090073e9 */ /* 0x0003e600080000ff */
[----:B------:R-:W-:Y:S01]  /*3390*/  LOP3.LUT R11, R11, UR4, RZ, 0x3c, !PT ;  /* 0x000000040b0b7c12 */ /* 0x000fe2000f8e3cff */
[----:B------:R-:W-:Y:S07]  /*33a0*/  @P1 BRA `(.L_x_59) ;  /* 0xfffffff800c41947 */ /* 0x000fee000383ffff */
[----:B------:R-:W2:Y:S01]  /*33b0*/  S2UR UR4, SR_CgaCtaId ;  /* 0x00000000000479c3 */ /* 0x000ea20000008800 */
[----:B------:R-:W-:Y:S01]  /*33c0*/  ELECT P0, URZ, PT ;  /* 0x0000000000ff782f */ /* 0x000fe20003800000 */
[----:B------:R-:W-:Y:S01]  /*33d0*/  IMAD.MOV.U32 R0, RZ, RZ, 0x1 ;  /* 0x00000001ff007424 */ /* 0x000fe200078e00ff */
[----:B------:R-:W-:Y:S01]  /*33e0*/  UIADD3 UR6, UPT, UPT, UR6, 0xd0, URZ ;  /* 0x000000d006067890 */ /* 0x000fe2000fffe0ff */
[----:B------:R-:W-:Y:S01]  /*33f0*/  SHF.L.U32 R2, R11, 0x1f, RZ ;  /* 0x0000001f0b027819 */ /* 0x000fe200000006ff */
[----:B------:R-:W-:-:S03]  /*3400*/  UMOV UR5, 0x40 ;  /* 0x0000004000057882 */ /* 0x000fc60000000000 */
[----:B------:R-:W-:Y:S01]  /*3410*/  UVIRTCOUNT.DEALLOC.SMPOOL 0x80 ;  /* 0x000000800000784c */ /* 0x000fe20000000000 */
[----:B--2---:R-:W-:Y:S02]  /*3420*/  ULEA UR4, UR4, UR5, 0x18 ;  /* 0x0000000504047291 */ /* 0x004fe4000f8ec0ff */
[----:B------:R-:W-:-:S07]  /*3430*/  ULEA UR5, UR18, UR6, 0x3 ;  /* 0x0000000612057291 */ /* 0x000fce000f8e18ff */
[----:B------:R2:W-:Y:S02]  /*3440*/  @P0 STS.U8 [UR4+0x1c], R0 ;  /* 0x00001c00ff000988 */ /* 0x0005e40008000004 */
[----:B------:R-:W3:Y:S02]  /*3450*/  SYNCS.PHASECHK.TRANS64.TRYWAIT P0, [UR5], R2 ;  /* 0x00000002ff0075a7 */ /* 0x000ee40008001105 */
[----:B--23--:R-:W-:Y:S05]  /*3460*/  @!P0 BRA `(.L_x_60) ;  /* 0x0000005c00c88947 */ /* 0x00cfea0003800000 */
.L_x_145:
[----:B------:R-:W-:-:S04]  /*3470*/  UIADD3 UR7, UPT, UPT, UR18, 0x1, URZ ;  /* 0x0000000112077890 */ /* 0x000fc8000fffe0ff */
[----:B------:R-:W-:-:S04]  /*3480*/  UISETP.NE.AND UP0, UPT, UR7, 0x4, UPT ;  /* 0x000000040700788c */ /* 0x000fc8000bf05270 */
[----:B------:R-:W-:Y:S02]  /*3490*/  USEL UR8, URZ, 0x1, UP0 ;  /* 0x00000001ff087887 */ /* 0x000fe40008000000 */
[----:B------:R-:W-:-:S04]  /*34a0*/  USEL UR7, UR7, URZ, UP0 ;  /* 0x000000ff07077287 */ /* 0x000fc80008000000 */
[----:B------:R-:W-:Y:S01]  /*34b0*/  ULEA UR5, UR7, UR6, 0x3 ;  /* 0x0000000607057291 */ /* 0x000fe2000f8e18ff */
[----:B--2---:R-:W-:-:S04]  /*34c0*/  LOP3.LUT R2, R11, UR8, RZ, 0x3c, !PT ;  /* 0x000000080b027c12 */ /* 0x004fc8000f8e3cff */
[----:B------:R-:W-:-:S04]  /*34d0*/  SHF.L.U32 R3, R2, 0x1f, RZ ;  /* 0x0000001f02037819 */ /* 0x000fc800000006ff */
[----:B------:R-:W2:Y:S02]  /*34e0*/  SYNCS.PHASECHK.TRANS64.TRYWAIT P0, [UR5], R3 ;  /* 0x00000003ff0075a7 */ /* 0x000ea40008001105 */
[----:B--2---:R-:W-:Y:S05]  /*34f0*/  @!P0 BRA `(.L_x_61) ;  /* 0x0000005c00bc8947 */ /* 0x004fea0003800000 */
.L_x_147:
[----:B------:R-:W-:-:S04]  /*3500*/  UIADD3 UR7, UPT, UPT, UR7, 0x1, URZ ;  /* 0x0000000107077890 */ /* 0x000fc8000fffe0ff */
[----:B------:R-:W-:-:S04]  /*3510*/  UISETP.NE.AND UP0, UPT, UR7, 0x4, UPT ;  /* 0x000000040700788c */ /* 0x000fc8000bf05270 */
[----:B------:R-:W-:Y:S02]  /*3520*/  USEL UR8, URZ, 0x1, UP0 ;  /* 0x00000001ff087887 */ /* 0x000fe40008000000 */
[----:B------:R-:W-:-:S04]  /*3530*/  USEL UR7, UR7, URZ, UP0 ;  /* 0x000000ff07077287 */ /* 0x000fc80008000000 */
[----:B------:R-:W-:Y:S01]  /*3540*/  ULEA UR5, UR7, UR6, 0x3 ;  /* 0x0000000607057291 */ /* 0x000fe2000f8e18ff */
[----:B------:R-:W-:-:S04]  /*3550*/  LOP3.LUT R2, R2, UR8, RZ, 0x3c, !PT ;  /* 0x0000000802027c12 */ /* 0x000fc8000f8e3cff */
[----:B--2---:R-:W-:-:S04]  /*3560*/  SHF.L.U32 R3, R2, 0x1f, RZ ;  /* 0x0000001f02037819 */ /* 0x004fc800000006ff */
[----:B------:R-:W2:Y:S02]  /*3570*/  SYNCS.PHASECHK.TRANS64.TRYWAIT P0, [UR5], R3 ;  /* 0x00000003ff0075a7 */ /* 0x000ea40008001105 */
[----:B--2---:R-:W-:Y:S05]  /*3580*/  @!P0 BRA `(.L_x_62) ;  /* 0x0000005c00b08947 */ /* 0x004fea0003800000 */
.L_x_149:
[----:B------:R-:W-:-:S04]  /*3590*/  UIADD3 UR7, UPT, UPT, UR7, 0x1, URZ ;  /* 0x0000000107077890 */ /* 0x000fc8000fffe0ff */
[----:B------:R-:W-:-:S04]  /*35a0*/  UISETP.NE.AND UP0, UPT, UR7, 0x4, UPT ;  /* 0x000000040700788c */ /* 0x000fc8000bf05270 */
[----:B------:R-:W-:Y:S02]  /*35b0*/  USEL UR5, URZ, 0x1, UP0 ;  /* 0x00000001ff057887 */ /* 0x000fe40008000000 */
[----:B------:R-:W-:-:S04]  /*35c0*/  USEL UR7, UR7, URZ, UP0 ;  /* 0x000000ff07077287 */ /* 0x000fc80008000000 */
[----:B------:R-:W-:Y:S01]  /*35d0*/  ULEA UR7, UR7, UR6, 0x3 ;  /* 0x0000000607077291 */ /* 0x000fe2000f8e18ff */
[----:B------:R-:W-:-:S04]  /*35e0*/  LOP3.LUT R2, R2, UR5, RZ, 0x3c, !PT ;  /* 0x0000000502027c12 */ /* 0x000fc8000f8e3cff */
[----:B------:R-:W-:-:S04]  /*35f0*/  SHF.L.U32 R2, R2, 0x1f, RZ ;  /* 0x0000001f02027819 */ /* 0x000fc800000006ff */
[----:B------:R-:W3:Y:S02]  /*3600*/  SYNCS.PHASECHK.TRANS64.TRYWAIT P0, [UR7], R2 ;  /* 0x00000002ff0075a7 */ /* 0x000ee40008001107 */
[----:B---3--:R-:W-:Y:S05]  /*3610*/  @!P0 BRA `(.L_x_63) ;  /* 0x0000005c00a48947 */ /* 0x008fea0003800000 */
.L_x_151:
[----:B------:R-:W-:Y:S01]  /*3620*/  NOP ;  /* 0x0000000000007918 */ /* 0x000fe20000000000 */
[----:B--2---:R-:W2:Y:S01]  /*3630*/  LDS R0, [UR4+0x14] ;  /* 0x00001404ff007984 */ /* 0x004ea20008000800 */
[----:B------:R-:W-:Y:S01]  /*3640*/  ULOP3.LUT UR6, UR19, 0xffff, URZ, 0xc0, !UPT ;  /* 0x0000ffff13067892 */ /* 0x000fe2000f8ec0ff */
[----:B------:R-:W-:Y:S01]  /*3650*/  UMOV UR8, 0xffff ;  /* 0x0000ffff00087882 */ /* 0x000fe20000000000 */
[----:B------:R-:W-:Y:S02]  /*3660*/  UMOV UR5, 0x1 ;  /* 0x0000000100057882 */ /* 0x000fe40000000000 */
[----:B------:R-:W-:-:S04]  /*3670*/  USHF.R.U32.HI UR6, URZ, 0x5, UR6 ;  /* 0x00000005ff067899 */ /* 0x000fc80008011606 */
[----:B------:R-:W-:Y:S02]  /*3680*/  USHF.L.U32 UR8, UR8, UR6, URZ ;  /* 0x0000000608087299 */ /* 0x000fe400080006ff */
[----:B------:R-:W-:-:S04]  /*3690*/  USHF.L.U32 UR5, UR5, UR6, URZ ;  /* 0x0000000605057299 */ /* 0x000fc800080006ff */
[----:B--2---:R-:W-:-:S04]  /*36a0*/  LOP3.LUT R0, R0, UR8, RZ, 0xc0, !PT ;  /* 0x0000000800007c12 */ /* 0x004fc8000f8ec0ff */
[----:B------:R-:W-:-:S13]  /*36b0*/  ISETP.NE.AND P0, PT, R0, UR8, PT ;  /* 0x0000000800007c0c */ /* 0x000fda000bf05270 */
[----:B------:R-:W-:Y:S05]  /*36c0*/  @P0 BRA `(.L_x_64) ;  /* 0x0000000000580947 */ /* 0x000fea0003800000 */
[----:B------:R-:W2:Y:S02]  /*36d0*/  LDS R0, [UR4+0x18] ;  /* 0x00001804ff007984 */ /* 0x000ea40008000800 */
[----:B--2---:R-:W-:-:S04]  /*36e0*/  LOP3.LUT R0, R0, UR5, RZ, 0xc0, !PT ;  /* 0x0000000500007c12 */ /* 0x004fc8000f8ec0ff */
[----:B------:R-:W-:-:S13]  /*36f0*/  ISETP.NE.AND P0, PT, R0, UR5, PT ;  /* 0x0000000500007c0c */ /* 0x000fda000bf05270 */
[----:B------:R-:W-:Y:S05]  /*3700*/  @P0 BRA `(.L_x_65) ;  /* 0x00000000003c0947 */ /* 0x000fea0003800000 */
[----:B------:R-:W2:Y:S01]  /*3710*/  S2R R2, SR_LANEID ;  /* 0x0000000000027919 */ /* 0x000ea20000000000 */
[----:B------:R-:W-:Y:S01]  /*3720*/  ULOP3.LUT UR8, URZ, UR8, URZ, 0x33, !UPT ;  /* 0x00000008ff087292 */ /* 0x000fe2000f8e33ff */
[----:B------:R-:W-:Y:S02]  /*3730*/  VOTEU.ANY UR7, UPT, PT ;  /* 0x0000000000077886 */ /* 0x000fe400038e0100 */
[----:B------:R-:W-:-:S03]  /*3740*/  UFLO.U32 UR7, UR7 ;  /* 0x00000007000772bd */ /* 0x000fc600080e0000 */
[----:B------:R-:W-:-:S04]  /*3750*/  IMAD.U32 R0, RZ, RZ, UR8 ;  /* 0x00000008ff007e24 */ /* 0x000fc8000f8e00ff */
[----:B------:R3:W1:Y:S02]  /*3760*/  REDUX UR6, R0 ;  /* 0x00000000000673c4 */ /* 0x0006640000000000 */
[----:B------:R1:W-:Y:S01]  /*3770*/  UTCATOMSWS.AND URZ, UR8 ;  /* 0x0000000800ff79e3 */ /* 0x0003e20008000000 */
[----:B--2---:R-:W-:Y:S02]  /*3780*/  ISETP.EQ.U32.AND P0, PT, R2, UR7, PT ;  /* 0x0000000702007c0c */ /* 0x004fe4000bf02070 */
[----:B---3--:R-:W-:Y:S02]  /*3790*/  LOP3.LUT R0, RZ, UR5, RZ, 0x33, !PT ;  /* 0x00000005ff007c12 */ /* 0x008fe4000f8e33ff */
[----:B-1----:R-:W-:Y:S02]  /*37a0*/  MOV R2, UR6 ;  /* 0x0000000600027c02 */ /* 0x002fe40008000f00 */
[----:B------:R-:W1:Y:S07]  /*37b0*/  REDUX UR5, R0 ;  /* 0x00000000000573c4 */ /* 0x000e6e0000000000 */
[----:B------:R2:W-:Y:S01]  /*37c0*/  @P0 ATOMS.AND RZ, [UR4+0x14], R2 ;  /* 0x00001402ffff098c */ /* 0x0005e2000a800004 */
[----:B-1----:R-:W-:-:S05]  /*37d0*/  IMAD.U32 R0, RZ, RZ, UR5 ;  /* 0x00000005ff007e24 */ /* 0x002fca000f8e00ff */
[----:B------:R2:W-:Y:S01]  /*37e0*/  @P0 ATOMS.AND RZ, [UR4+0x18], R0 ;  /* 0x00001800ffff098c */ /* 0x0005e2000a800004 */
[----:B------:R-:W-:Y:S05]  /*37f0*/  BRA `(.L_x_66) ;  /* 0x0000000000147947 */ /* 0x000fea0003800000 */
.L_x_65:
[----:B------:R-:W-:Y:S02]  /*3800*/  MOV R2, 0x3820 ;  /* 0x0000382000027802 */ /* 0x000fe40000000f00 */
[----:B-1--45:R-:W-:Y:S05]  /*3810*/  CALL.REL.NOINC `($__internal_0_$__cuda_sm10x_tcgen05_guardrail_trap_col_being_dealloced_not_returned_by_alloc) ;  /* 0x0000006000887944 */ /* 0x032fea0003c00000 */
[----:B------:R-:W-:Y:S05]  /*3820*/  BRA `(.L_x_66) ;  /* 0x0000000000087947 */ /* 0x000fea0003800000 */
.L_x_64:
[----:B------:R-:W-:Y:S02]  /*3830*/  MOV R2, 0x3850 ;  /* 0x0000385000027802 */ /* 0x000fe40000000f00 */
[----:B-1--45:R-:W-:Y:S05]  /*3840*/  CALL.REL.NOINC `($__internal_2_$__cuda_sm10x_tcgen05_guardrail_trap_unallocated_columns_being_dealloced) ;  /* 0x0000006000947944 */ /* 0x032fea0003c00000 */
.L_x_66:
[----:B------:R-:W-:Y:S01]  /*3850*/  NOP ;  /* 0x0000000000007918 */ /* 0x000fe20000000000 */
[----:B------:R-:W-:Y:S05]  /*3860*/  EXIT ;  /* 0x000000000000794d */ /* 0x000fea0003800000 */
.L_x_48:
[----:B------:R-:W-:-:S09]  /*3870*/  UISETP.NE.OR UP2, UPT, UR8, 0x3, !UP2 ;  /* 0x000000030800788c */ /* 0x000fd2000d745670 */
[----:B------:R-:W-:Y:S05]  /*3880*/  BRA.U UP2, `(.L_x_67) ;  /* 0x0000001102087547 */ /* 0x000fea000b800000 */
[----:B------:R-:W1:Y:S01]  /*3890*/  LDC R0, c[0x0][0xb30] ;  /* 0x0002cc00ff007b82 */ /* 0x000e620000000800 */
[----:B------:R-:W2:Y:S01]  /*38a0*/  LDCU.64 UR8, c[0x0][0x888] ;  /* 0x00011100ff0877ac */ /* 0x000ea20008000a00 */
[----:B------:R-:W-:Y:S02]  /*38b0*/  HFMA2 R27, -RZ, RZ, 0, 0 ;  /* 0x00000000ff1b7431 */ /* 0x000fe400000001ff */
[----:B------:R-:W-:Y:S01]  /*38c0*/  IMAD.MOV.U32 R29, RZ, RZ, 0x1 ;  /* 0x00000001ff1d7424 */ /* 0x000fe200078e00ff */
[----:B------:R-:W-:Y:S01]  /*38d0*/  MOV R25, 0x1000 ;  /* 0x0000100000197802 */ /* 0x000fe20000000f00 */
[----:B------:R-:W4:Y:S01]  /*38e0*/  LDCU.64 UR4, c[0x0][0x890] ;  /* 0x00011200ff0477ac */ /* 0x000f220008000a00 */
[----:B------:R-:W-:Y:S01]  /*38f0*/  IMAD.MOV.U32 R28, RZ, RZ, RZ ;  /* 0x000000ffff1c7224 */ /* 0x000fe200078e00ff */
[----:B------:R-:W3:Y:S01]  /*3900*/  LDC R24, c[0x0][0x370] ;  /* 0x0000dc00ff187b82 */ /* 0x000ee20000000800 */
[----:B------:R-:W-:Y:S01]  /*3910*/  UMOV UR7, 0x400 ;  /* 0x0000040000077882 */ /* 0x000fe20000000000 */
[----:B------:R-:W-:-:S02]  /*3920*/  UPLOP3.LUT UP1, UPT, UPT, UPT, UPT, 0x40, 0x4 ;  /* 0x000000000004789c */ /* 0x000fc40003f2e870 */
[----:B------:R-:W-:-:S04]  /*3930*/  ULEA UR7, UR37, UR7, 0x18 ;  /* 0x0000000725077291 */ /* 0x000fc8000f8ec0ff */
[----:B------:R-:W3:Y:S01]  /*3940*/  LDC R3, c[0x0][0xb0c] ;  /* 0x0002c300ff037b82 */ /* 0x000ee20000000800 */
[----:B------:R-:W-:Y:S02]  /*3950*/  UIADD3 UR13, UPT, UPT, UR7, 0x58, URZ ;  /* 0x00000058070d7890 */ /* 0x000fe4000fffe0ff */
[----:B--2---:R-:W-:Y:S02]  /*3960*/  UISETP.NE.U32.AND UP2, UPT, UR8, URZ, UPT ;  /* 0x000000ff0800728c */ /* 0x004fe4000bf45070 */
[----:B------:R-:W-:Y:S02]  /*3970*/  UIADD3 UR33, UPT, UPT, UR7, 0x40, URZ ;  /* 0x0000004007217890 */ /* 0x000fe4000fffe0ff */
[----:B----4-:R-:W-:Y:S01]  /*3980*/  UISETP.NE.U32.AND UP3, UPT, UR4, URZ, UPT ;  /* 0x000000ff0400728c */ /* 0x010fe2000bf65070 */
[----:B------:R-:W2:Y:S01]  /*3990*/  LDC R18, c[0x0][0xb20] ;  /* 0x0002c800ff127b82 */ /* 0x000ea20000000800 */
[----:B-1----:R-:W-:Y:S01]  /*39a0*/  ISETP.NE.AND P1, PT, R0, 0x1, PT ;  /* 0x000000010000780c */ /* 0x002fe20003f25270 */
[----:B------:R-:W-:-:S02]  /*39b0*/  UISETP.NE.AND.EX UP2, UPT, UR9, URZ, UPT, UP2 ;  /* 0x000000ff0900728c */ /* 0x000fc4000bf45320 */
[----:B------:R-:W-:Y:S02]  /*39c0*/  UIADD3 UR25, UPT, UPT, UR7, 0x48, URZ ;  /* 0x0000004807197890 */ /* 0x000fe4000fffe0ff */
[----:B------:R-:W-:Y:S02]  /*39d0*/  UIADD3 UR17, UPT, UPT, UR7, 0x50, URZ ;  /* 0x0000005007117890 */ /* 0x000fe4000fffe0ff */
[----:B------:R-:W1:Y:S01]  /*39e0*/  LDC.64 R30, c[0x0][0x348] ;  /* 0x0000d200ff1e7b82 */ /* 0x000e620000000a00 */
[----:B------:R-:W-:Y:S02]  /*39f0*/  UPRMT UR13, UR37, 0x654, UR13 ;  /* 0x00000654250d7896 */ /* 0x000fe4000800000d */
[----:B------:R-:W-:-:S05]  /*3a00*/  UISETP.NE.AND.EX UP3, UPT, UR5, URZ, UPT, UP3 ;  /* 0x000000ff0500728c */ /* 0x000fca000bf65330 */
[----:B------:R-:W4:Y:S08]  /*3a10*/  LDC.64 R16, c[0x0][0xb10] ;  /* 0x0002c400ff107b82 */ /* 0x000f300000000a00 */
[----:B------:R-:W1:Y:S08]  /*3a20*/  LDC.64 R6, c[0x0][0xb18] ;  /* 0x0002c600ff067b82 */ /* 0x000e700000000a00 */
[----:B------:R-:W1:Y:S08]  /*3a30*/  LDC.64 R4, c[0x0][0xb28] ;  /* 0x0002ca00ff047b82 */ /* 0x000e700000000a00 */
[----:B--23--:R-:W1:Y:S02]  /*3a40*/  LDC R19, c[0x0][0x374] ;  /* 0x0000dd00ff137b82 */ /* 0x00ce640000000800 */
.L_x_78:
[C---:B------:R-:W-:Y:S02]  /*3a50*/  LEA R0, R28.reuse, UR7, 0x3 ;  /* 0x000000071c007c11 */ /* 0x040fe4000f8e18ff */
[----:B------:R-:W-:Y:S02]  /*3a60*/  SHF.L.U32 R2, R27, 0x1f, RZ ;  /* 0x0000001f1b027819 */ /* 0x000fe400000006ff */
[----:B------:R-:W-:Y:S02]  /*3a70*/  LEA R20, R28, UR7, 0x4 ;  /* 0x000000071c147c11 */ /* 0x000fe4000f8e20ff */
[----:B--2---:R-:W2:Y:S02]  /*3a80*/  SYNCS.PHASECHK.TRANS64.TRYWAIT P0, [R0+URZ+0x90], R2 ;  /* 0x00009002000075a7 */ /* 0x004ea400080011ff */
[----:B--2---:R-:W-:Y:S05]  /*3a90*/  @!P0 BRA `(.L_x_68) ;  /* 0x00000058009c8947 */ /* 0x004fea0003800000 */
.L_x_152:
[----:B------:R-:W-:Y:S01]  /*3aa0*/  ISETP.GE.AND P0, PT, R40, 0x1, PT ;  /* 0x000000012800780c */ /* 0x000fe20003f06270 */
[----:B------:R-:W3:Y:S01]  /*3ab0*/  LDS.128 R20, [R20+0x120] ;  /* 0x0001200014147984 */ /* 0x000ee20000000c00 */
[----:B--2---:R-:W-:Y:S01]  /*3ac0*/  VIADD R0, R0, 0xa0 ;  /* 0x000000a000007836 */ /* 0x004fe20000000000 */
[----:B------:R-:W-:Y:S01]  /*3ad0*/  @!PT LDS RZ, [RZ] ;  /* 0x00000000fffff984 */ /* 0x000fe20000000800 */
[----:B------:R-:W-:Y:S01]  /*3ae0*/  @!PT LDS RZ, [RZ] ;  /* 0x00000000fffff984 */ /* 0x000fe20000000800 */
[----:B------:R-:W-:Y:S01]  /*3af0*/  @!PT LDS RZ, [RZ] ;  /* 0x00000000fffff984 */ /* 0x000fe20000000800 */
[----:B------:R-:W-:Y:S01]  /*3b00*/  @!PT LDS RZ, [RZ] ;  /* 0x00000000fffff984 */ /* 0x000fe20000000800 */
[----:B------:R2:W-:Y:S06]  /*3b10*/  MEMBAR.ALL.CTA ;  /* 0x0000000000007992 */ /* 0x0005ec0000008000 */
[----:B--2---:R-:W2:Y:S01]  /*3b20*/  FENCE.VIEW.ASYNC.S ;  /* 0x00000000000073c6 */ /* 0x004ea20000000000 */
[----:B------:R-:W-:Y:S04]  /*3b30*/  PRMT R0, RZ, 0x654, R0 ;  /* 0x00000654ff007816 */ /* 0x000fe80000000000 */
[----:B--2---:R2:W-:Y:S01]  /*3b40*/  SYNCS.ARRIVE.TRANS64.RED.A1T0 RZ, [R0+URZ], RZ ;  /* 0x000000ff00ff79a7 */ /* 0x0045e200081004ff */
[----:B---3--:R-:W-:Y:S11]  /*3b50*/  LOP3.LUT P3, RZ, R22, 0x1, RZ, 0xc0, !PT ;  /* 0x0000000116ff7812 */ /* 0x008ff6000786c0ff */
[----:B------:R-:W-:Y:S02]  /*3b60*/  @!UPT UIADD3 URZ, UPT, UPT, URZ, URZ, URZ ;  /* 0x000000fffffff290 */ /* 0x000fe4000fffe0ff */
[----:B------:R-:W-:Y:S02]  /*3b70*/  @P3 MOV R11, R20 ;  /* 0x00000014000b3202 */ /* 0x000fe40000000f00 */
[----:B------:R-:W-:Y:S01]  /*3b80*/  @P3 LOP3.LUT R10, R21, 0xffff, RZ, 0xc0, !PT ;  /* 0x0000ffff150a3812 */ /* 0x000fe200078ec0ff */
[----:B--2---:R-:W-:Y:S06]  /*3b90*/  @!P0 BRA `(.L_x_69) ;  /* 0x0000000000a48947 */ /* 0x004fec0003800000 */
[-C--:B-1----:R-:W-:Y:S01]  /*3ba0*/  IMAD.HI.U32 R0, R19, R7.reuse, RZ ;  /* 0x0000000713007227 */ /* 0x082fe200078e00ff */
[----:B------:R-:W-:Y:S02]  /*3bb0*/  ISETP.NE.AND P0, PT, R6, 0x1, PT ;  /* 0x000000010600780c */ /* 0x000fe40003f05270 */
[----:B------:R-:W-:Y:S01]  /*3bc0*/  ISETP.NE.AND P2, PT, R40, 0x1, PT ;  /* 0x000000012800780c */ /* 0x000fe20003f45270 */
[----:B----4-:R-:W-:Y:S01]  /*3bd0*/  IMAD.HI.U32 R9, R24, R16, RZ ;  /* 0x0000001018097227 */ /* 0x010fe200078e00ff */
[----:B------:R-:W-:Y:S02]  /*3be0*/  SHF.R.U32.HI R0, RZ, R18, R0 ;  /* 0x00000012ff007219 */ /* 0x000fe40000011600 */
[----:B------:R-:W-:Y:S01]  /*3bf0*/  ISETP.NE.AND P4, PT, R3, 0x1, PT ;  /* 0x000000010300780c */ /* 0x000fe20003f85270 */
[----:B------:R-:W-:Y:S01]  /*3c00*/  IMAD.HI.U32 R13, R10, R7, RZ ;  /* 0x000000070a0d7227 */ /* 0x000fe200078e00ff */
[----:B------:R-:W-:Y:S02]  /*3c10*/  SHF.R.U32.HI R9, RZ, R17, R9 ;  /* 0x00000011ff097219 */ /* 0x000fe40000011609 */
[----:B------:R-:W-:Y:S01]  /*3c20*/  SEL R0, R19, R0, !P0 ;  /* 0x0000000013007207 */ /* 0x000fe20004000000 */
[----:B------:R-:W-:Y:S01]  /*3c30*/  IMAD.HI.U32 R12, R11, R16, RZ ;  /* 0x000000100b0c7227 */ /* 0x000fe200078e00ff */
[----:B------:R-:W-:Y:S03]  /*3c40*/  SEL R9, R24, R9, !P4 ;  /* 0x0000000918097207 */ /* 0x000fe60006000000 */
[-C--:B------:R-:W-:Y:S01]  /*3c50*/  IMAD.HI.U32 R8, R0, R4.reuse, RZ ;  /* 0x0000000400087227 */ /* 0x080fe200078e00ff */
[----:B------:R-:W-:Y:S03]  /*3c60*/  SHF.R.U32.HI R12, RZ, R17, R12 ;  /* 0x00000011ff0c7219 */ /* 0x000fe6000001160c */
[----:B------:R-:W-:Y:S01]  /*3c70*/  IMAD.HI.U32 R2, R9, R4, RZ ;  /* 0x0000000409027227 */ /* 0x000fe200078e00ff */
[-C--:B------:R-:W-:Y:S02]  /*3c80*/  @P2 SHF.R.U32.HI R0, RZ, R5.reuse, R8 ;  /* 0x00000005ff002219 */ /* 0x080fe40000011608 */
[----:B------:R-:W-:Y:S02]  /*3c90*/  SHF.R.U32.HI R8, RZ, R18, R13 ;  /* 0x00000012ff087219 */ /* 0x000fe4000001160d */
[----:B------:R-:W-:Y:S01]  /*3ca0*/  @P2 SHF.R.U32.HI R9, RZ, R5, R2 ;  /* 0x00000005ff092219 */ /* 0x000fe20000011602 */
[----:B------:R-:W-:Y:S01]  /*3cb0*/  IMAD R0, R40, R0, RZ ;  /* 0x0000000028007224 */ /* 0x000fe200078e02ff */
[----:B------:R-:W-:Y:S02]  /*3cc0*/  SEL R8, R10, R8, !P0 ;  /* 0x000000080a087207 */ /* 0x000fe40004000000 */
[----:B------:R-:W-:Y:S01]  /*3cd0*/  SEL R2, R11, R12, !P4 ;  /* 0x0000000c0b027207 */ /* 0x000fe20006000000 */
[----:B------:R-:W-:Y:S01]  /*3ce0*/  IMAD R12, R40, R9, RZ ;  /* 0x00000009280c7224 */ /* 0x000fe200078e02ff */
[C---:B------:R-:W-:Y:S01]  /*3cf0*/  ISETP.GE.AND P0, PT, R8.reuse, R0, PT ;  /* 0x000000000800720c */ /* 0x040fe20003f06270 */
[----:B------:R-:W-:Y:S03]  /*3d00*/  IMAD.HI.U32 R0, R8, R4, RZ ;  /* 0x0000000408007227 */ /* 0x000fe600078e00ff */
[----:B------:R-:W-:Y:S02]  /*3d10*/  ISETP.GE.OR P0, PT, R2, R12, P0 ;  /* 0x0000000c0200720c */ /* 0x000fe40000706670 */
[-C--:B------:R-:W-:Y:S04]  /*3d20*/  SHF.R.U32.HI R0, RZ, R5.reuse, R0 ;  /* 0x00000005ff007219 */ /* 0x080fe80000011600 */
[----:B------:R-:W-:Y:S05]  /*3d30*/  SEL R13, R8, R0, !P2 ;  /* 0x00000000080d7207 */ /* 0x000fea0005000000 */
[----:B------:R-:W-:Y:S02]  /*3d40*/  IMAD.MOV R12, RZ, RZ, -R13 ;  /* 0x000000ffff0c7224 */ /* 0x000fe400078e0a0d */
[----:B------:R-:W-:Y:S04]  /*3d50*/  @!P0 IMAD.HI.U32 R0, R2, R4, RZ ;  /* 0x0000000402008227 */ /* 0x000fe800078e00ff */
[----:B------:R-:W-:Y:S01]  /*3d60*/  IMAD R12, R40, R12, R8 ;  /* 0x0000000c280c7224 */ /* 0x000fe200078e0208 */
[----:B------:R-:W-:Y:S04]  /*3d70*/  @!P0 SHF.R.U32.HI R0, RZ, R5, R0 ;  /* 0x00000005ff008219 */ /* 0x000fe80000011600 */
[----:B------:R-:W-:Y:S04]  /*3d80*/  @!P0 SEL R0, R2, R0, !P2 ;  /* 0x0000000002008207 */ /* 0x000fe80005000000 */
[----:B------:R-:W-:Y:S01]  /*3d90*/  @!P0 IADD3 R13, PT, PT, R13, -R0, RZ ;  /* 0x800000000d0d8210 */ /* 0x000fe20007ffe0ff */
[----:B------:R-:W-:Y:S01]  /*3da0*/  @!P0 IMAD R0, R9, R12, R0 ;  /* 0x0000000c09008224 */ /* 0x000fe200078e0200 */
[----:B------:R-:W-:Y:S01]  /*3db0*/  IADD3 R9, PT, PT, -R8, RZ, RZ ;  /* 0x000000ff08097210 */ /* 0x000fe20007ffe1ff */
[--C-:B------:R-:W-:Y:S02]  /*3dc0*/  IMAD.MOV R12, RZ, RZ, -R2.reuse ;  /* 0x000000ffff0c7224 */ /* 0x100fe400078e0a02 */
[----:B------:R-:W-:Y:S02]  /*3dd0*/  @!P0 IMAD R8, R13, R40, R2 ;  /* 0x000000280d088224 */ /* 0x000fe400078e0202 */
[----:B------:R-:W-:Y:S02]  /*3de0*/  @!P0 IMAD.MOV.U32 R2, RZ, RZ, R0 ;  /* 0x000000ffff028224 */ /* 0x000fe400078e0000 */
[----:B------:R-:W-:Y:S02]  /*3df0*/  IMAD R11, R3, R12, R11 ;  /* 0x0000000c030b7224 */ /* 0x000fe400078e020b */
[----:B------:R-:W-:Y:S02]  /*3e00*/  IMAD R10, R6, R9, R10 ;  /* 0x00000009060a7224 */ /* 0x000fe400078e020a */
[----:B------:R-:W-:Y:S02]  /*3e10*/  IMAD R11, R2, R3, R11 ;  /* 0x00000003020b7224 */ /* 0x000fe400078e020b */
[----:B------:R-:W-:Y:S02]  /*3e20*/  IMAD R10, R8, R6, R10 ;  /* 0x00000006080a7224 */ /* 0x000fe400078e020a */
.L_x_69:
[----:B------:R-:W-:Y:S05]  /*3e30*/  BRA.U UP1, `(.L_x_70) ;  /* 0x0000000101107547 */ /* 0x000fea000b800000 */
[----:B------:R-:W-:Y:S04]  /*3e40*/  MOV R2, UR6 ;  /* 0x0000000600027c02 */ /* 0x000fe80008000f00 */
[----:B------:R-:W-:Y:S04]  /*3e50*/  SHF.L.U32 R2, R2, 0x1f, RZ ;  /* 0x0000001f02027819 */ /* 0x000fe800000006ff */
[----:B------:R-:W2:Y:S02]  /*3e60*/  SYNCS.PHASECHK.TRANS64.TRYWAIT P0, [UR7+0x88], R2 ;  /* 0x00008802ff0075a7 */ /* 0x000ea40008001107 */
[----:B--2---:R-:W-:Y:S05]  /*3e70*/  @!P0 BRA `(.L_x_71) ;  /* 0x0000005400b88947 */ /* 0x004fea0003800000 */
.L_x_70:
[----:B------:R-:W-:Y:S02]  /*3e80*/  R2UR UR35, R15 ;  /* 0x000000000f2372ca */ /* 0x000fe400000e0000 */
[----:B------:R-:W-:Y:S02]  /*3e90*/  R2UR UR34, R14 ;  /* 0x000000000e2272ca */ /* 0x000fe400000e0000 */
[----:B------:R-:W-:Y:S02]  /*3ea0*/  ISETP.NE.U32.AND P2, PT, RZ, UR4, PT ;  /* 0x00000004ff007c0c */ /* 0x000fe4000bf45070 */
[----:B------:R-:W-:Y:S02]  /*3eb0*/  SHF.L.U32 R14, R29, 0x1f, RZ ;  /* 0x0000001f1d0e7819 */ /* 0x000fe400000006ff */
[----:B------:R-:W-:Y:S05]  /*3ec0*/  ISETP.NE.AND.EX P2, PT, RZ, UR5, PT, P2 ;  /* 0x00000005ff007c0c */ /* 0x000fea000bf45320 */
[----:B------:R-:W-:Y:S02]  /*3ed0*/  USHF.L.U32 UR35, UR35, 0x6, URZ ;  /* 0x0000000623237899 */ /* 0x000fe400080006ff */
[----:B------:R-:W-:Y:S01]  /*3ee0*/  USHF.L.U32 UR34, UR34, 0x8, URZ ;  /* 0x0000000822227899 */ /* 0x000fe200080006ff */
[----:B------:R-:W-:Y:S11]  /*3ef0*/  BRA.U !UP3, `(.L_x_72) ;  /* 0x000000010b347547 */ /* 0x000ff6000b800000 */
[----:B------:R-:W-:Y:S01]  /*3f00*/  UPLOP3.LUT UP0, UPT, UPT, UPT, UP2, 0x80, 0x8 ;  /* 0x000000000008789c */ /* 0x000fe20003f0f020 */
[----:B--2---:R-:W-:Y:S02]  /*3f10*/  HFMA2 R0, -RZ, RZ, 0, 5.9604644775390625e-08 ;  /* 0x00000001ff007431 */ /* 0x004fe400000001ff */
[----:B------:R-:W-:Y:S03]  /*3f20*/  IMAD.MOV.U32 R96, RZ, RZ, 0x1 ;  /* 0x00000001ff607424 */ /* 0x000fe600078e00ff */
[----:B------:R-:W-:Y:S05]  /*3f30*/  PLOP3.LUT P0, PT, PT, PT, UP0, 0x80, 0x8 ;  /* 0x000000000008781c */ /* 0x000fea0003f0f008 */
[----:B------:R-:W2:Y:S01]  /*3f40*/  @UP0 LDCU.64 UR10, c[0x0][0x888] ;  /* 0x00011100ff0a07ac */ /* 0x000ea20008000a00 */
[----:B------:R-:W-:Y:S07]  /*3f50*/  @UP0 UIMAD UR8, UR36, UR4, URZ ;  /* 0x00000004240802a4 */ /* 0x000fee000f8e02ff */
[----:B------:R-:W-:Y:S01]  /*3f60*/  @!P0 PRMT R96, R0, 0x7610, R96 ;  /* 0x0000761000608816 */ /* 0x000fe20000000060 */
[----:B--2---:R-:W-:Y:S03]  /*3f70*/  @UP0 UIMAD.WIDE UR10, UR8, 0x4, UR10 ;  /* 0x00000004080a08a5 */ /* 0x004fe6000f8e020a */
[----:B------:R-:W2:Y:S03]  /*3f80*/  @!UP0 LDCU UR8, c[0x0][0x880] ;  /* 0x00011000ff0887ac */ /* 0x000ea60008000800 */
[----:B------:R-:W-:Y:S01]  /*3f90*/  IMAD.U32 R8, RZ, RZ, UR10 ;  /* 0x0000000aff087e24 */ /* 0x000fe2000f8e00ff */
[----:B------:R-:W-:Y:S05]  /*3fa0*/  MOV R9, UR11 ;  /* 0x0000000b00097c02 */ /* 0x000fea0008000f00 */
[----:B-----5:R3:W5:Y:S02]  /*3fb0*/  @P0 LDG.E R49, desc[UR46][R8.64] ;  /* 0x0000002e08310981 */ /* 0x020764000c1e1900 */
[----:B--23--:R-:W-:Y:S07]  /*3fc0*/  @!P0 IMAD.U32 R49, RZ, RZ, UR8 ;  /* 0x00000008ff318e24 */ /* 0x00cfee000f8e00ff */
.L_x_72:
[----:B-----5:R-:W-:Y:S01]  /*3fd0*/  @!P2 FSETP.EQ.AND P0, PT, R49, RZ, PT ;  /* 0x000000ff3100a20b */ /* 0x020fe20003f02000 */
[----:B------:R-:W-:Y:S01]  /*3fe0*/  @!UPT UIADD3 URZ, UPT, UPT, URZ, URZ, URZ ;  /* 0x000000fffffff290 */ /* 0x000fe2000fffe0ff */
[----:B------:R-:W-:Y:S11]  /*3ff0*/  @!P2 BRA `(.L_x_73) ;  /* 0x000000000014a947 */ /* 0x000ff60003800000 */
[----:B------:R-:W-:Y:S02]  /*4000*/  LOP3.LUT P2, RZ, R96, 0xff, RZ, 0xc0, !PT ;  /* 0x000000ff60ff7812 */ /* 0x000fe4000784c0ff */
[----:B------:R-:W-:Y:S04]  /*4010*/  PLOP3.LUT P0, PT, PT, PT, UP0, 0x80, 0x8 ;  /* 0x000000000008781c */ /* 0x000fe80003f0f008 */
[----:B------:R-:W-:Y:S07]  /*4020*/  PLOP3.LUT P0, PT, P0, PT, PT, 0x8, 0x80 ;  /* 0x000000000080781c */ /* 0x000fee000070e170 */
[----:B------:R-:W-:Y:S11]  /*4030*/  @P2 FSETP.EQ.AND P0, PT, R49, RZ, PT ;  /* 0x000000ff3100220b */ /* 0x000ff60003f02000 */
[----:B------:R-:W-:Y:S02]  /*4040*/  @!UPT UIADD3 URZ, UPT, UPT, URZ, URZ, URZ ;  /* 0x000000fffffff290 */ /* 0x000fe4000fffe0ff */
.L_x_73:
[----:B------:R-:W3:Y:S01]  /*4050*/  SYNCS.PHASECHK.TRANS64.TRYWAIT P2, [UR7+0x60], R14 ;  /* 0x0000600eff0075a7 */ /* 0x000ee20008041107 */
[----:B------:R-:W-:Y:S04]  /*4060*/  ELECT P4, URZ, PT ;  /* 0x0000000000ff782f */ /* 0x000fe80003880000 */
[----:B------:R-:W-:Y:S11]  /*4070*/  PLOP3.LUT P4, PT, P0, P4, PT, 0xf2, 0x2f ;  /* 0x00000000002f781c */ /* 0x000ff60000789e72 */
[----:B------:R-:W-:Y:S02]  /*4080*/  @!UPT UIADD3 URZ, UPT, UPT, URZ, URZ, URZ ;  /* 0x000000fffffff290 */ /* 0x000fe4000fffe0ff */
[----:B-1----:R-:W-:Y:S05]  /*4090*/  @!P4 IADD3 R8, P0, PT, R30, 0x580, RZ ;  /* 0x000005801e08c810 */ /* 0x002fea0007f1e0ff */
[----:B--2---:R-:W-:Y:S01]  /*40a0*/  @!P4 IMAD.X R2, RZ, RZ, R31, P0 ;  /* 0x000000ffff02c224 */ /* 0x004fe200000e061f */
[----:B---3--:R-:W-:Y:S07]  /*40b0*/  @!P2 BRA `(.L_x_74) ;  /* 0x000000540040a947 */ /* 0x008fee0003800000 */
.L_x_155:
[----:B------:R-:W-:Y:S01]  /*40c0*/  @!P4 R2UR UR8, R2 ;  /* 0x000000000208c2ca */ /* 0x000fe200000e0000 */
[----:B------:R-:W-:Y:S01]  /*40d0*/  VOTEU.ALL UP1, P4 ;  /* 0x0000000000ff7886 */ /* 0x000fe20002020000 */
[----:B------:R-:W-:Y:S01]  /*40e0*/  @!P4 R2UR UR9, R8 ;  /* 0x000000000809c2ca */ /* 0x000fe200000e0000 */
[----:B-1----:R-:W-:Y:S01]  /*40f0*/  @!P4 IMAD.MOV.U32 R0, RZ, RZ, 0x1000 ;  /* 0x00001000ff00c424 */ /* 0x002fe200078e00ff */
[----:B------:R-:W-:Y:S01]  /*4100*/  UMOV UR10, 0x0 ;  /* 0x00000000000a7882 */ /* 0x000fe20000000000 */
[----:B------:R-:W-:Y:S01]  /*4110*/  UMOV UR11, 0x10000000 ;  /* 0x10000000000b7882 */ /* 0x000fe20000000000 */
[----:B------:R-:W-:Y:S01]  /*4120*/  @!UP1 UIADD3 UR32, UPT, UPT, UR7, 0x200, URZ ;  /* 0x0000020007209890 */ /* 0x000fe2000fffe0ff */
[----:B------:R-:W-:Y:S06]  /*4130*/  VOTEU.ALL UP1, P4 ;  /* 0x0000000000ff7886 */ /* 0x000fec0002020000 */
[----:B------:R-:W-:Y:S01]  /*4140*/  IMAD.U32 R9, RZ, RZ, UR8 ;  /* 0x00000008ff097e24 */ /* 0x000fe2000f8e00ff */
[----:B------:R-:W-:Y:S01]  /*4150*/  UPRMT UR8, UR37, 0x654, UR33 ;  /* 0x0000065425087896 */ /* 0x000fe20008000021 */
[----:B------:R-:W-:Y:S03]  /*4160*/  IMAD.U32 R8, RZ, RZ, UR9 ;  /* 0x00000009ff087e24 */ /* 0x000fe6000f8e00ff */
[----:B------:R-:W-:Y:S02]  /*4170*/  @!P4 R2UR UR15, R9 ;  /* 0x00000000090fc2ca */ /* 0x000fe400000e0000 */
[----:B------:R-:W-:Y:S02]  /*4180*/  @!P4 R2UR UR14, R8 ;  /* 0x00000000080ec2ca */ /* 0x000fe400000e0000 */
[----:B------:R-:W-:Y:S05]  /*4190*/  @!P4 IADD3 R8, P0, PT, R30, 0x580, RZ ;  /* 0x000005801e08c810 */ /* 0x000fea0007f1e0ff */
[----:B------:R-:W-:Y:S06]  /*41a0*/  @!P4 IMAD.X R2, RZ, RZ, R31, P0 ;  /* 0x000000ffff02c224 */ /* 0x000fec00000e061f */
[----:B------:R1:W-:Y:S01]  /*41b0*/  @!UP1 UTMALDG.3D [UR32], [UR14], desc[UR10] ;  /* 0x00000a200e0095b4 */ /* 0x0003e20008011000 */
[----:B------:R1:W-:Y:S01]  /*41c0*/  @!P4 SYNCS.ARRIVE.TRANS64.RED.A0TR RZ, [UR7+0x40], R0 ;  /* 0x00004000ffffc9a7 */ /* 0x0003e20008300407 */
[----:B------:R-:W-:Y:S01]  /*41d0*/  SYNCS.ARRIVE.TRANS64.RED.A1T0 RZ, [UR8], RZ ;  /* 0x000000ffffff79a7 */ /* 0x000fe20008100408 */
[----:B------:R-:W2:Y:S02]  /*41e0*/  SYNCS.PHASECHK.TRANS64.TRYWAIT P2, [UR7+0x68], R14 ;  /* 0x0000680eff0075a7 */ /* 0x000ea40008041107 */
[----:B-12---:R-:W-:Y:S05]  /*41f0*/  @!P2 BRA `(.L_x_75) ;  /* 0x000000540008a947 */ /* 0x006fea0003800000 */
.L_x_157:
[----:B------:R-:W-:Y:S01]  /*4200*/  @!P4 R2UR UR8, R2 ;  /* 0x000000000208c2ca */ /* 0x000fe200000e0000 */
[----:B------:R-:W-:Y:S01]  /*4210*/  VOTEU.ALL UP1, P4 ;  /* 0x0000000000ff7886 */ /* 0x000fe20002020000 */
[----:B------:R-:W-:Y:S01]  /*4220*/  @!P4 R2UR UR9, R8 ;  /* 0x000000000809c2ca */ /* 0x000fe200000e0000 */
[----:B-1----:R-:W-:Y:S01]  /*4230*/  @!P4 IMAD.MOV.U32 R0, RZ, RZ, 0x1000 ;  /* 0x00001000ff00c424 */ /* 0x002fe200078e00ff */
[----:B------:R-:W-:Y:S01]  /*4240*/  UMOV UR10, 0x0 ;  /* 0x00000000000a7882 */ /* 0x000fe20000000000 */
[----:B------:R-:W-:Y:S01]  /*4250*/  UMOV UR11, 0x10000000 ;  /* 0x10000000000b7882 */ /* 0x000fe20000000000 */
[----:B------:R-:W-:Y:S02]  /*4260*/  @!UP1 UIADD3 UR26, UPT, UPT, UR34, 0x40, URZ ;  /* 0x00000040221a9890 */ /* 0x000fe4000fffe0ff */
[----:B------:R-:W-:Y:S01]  /*4270*/  @!UP1 UIADD3 UR24, UPT, UPT, UR7, 0x1200, URZ ;  /* 0x0000120007189890 */ /* 0x000fe2000fffe0ff */
[----:B------:R-:W-:Y:S01]  /*4280*/  VOTEU.ALL UP1, P4 ;  /* 0x0000000000ff7886 */ /* 0x000fe20002020000 */
[----:B------:R-:W-:Y:S01]  /*4290*/  UMOV UR27, UR35 ;  /* 0x00000023001b7c82 */ /* 0x000fe20008000000 */
[----:B------:R-:W-:Y:S02]  /*42a0*/  UMOV UR28, UR36 ;  /* 0x00000024001c7c82 */ /* 0x000fe40008000000 */
        /* <DEDUP_REMOVED lines=12> */
.L_x_159:
[----:B------:R-:W2:Y:S01]  /*4370*/  LDC.64 R12, c[0x0][0xb18] ;  /* 0x0002c600ff0c7b82 */ /* 0x000ea20000000a00 */
[----:B------:R-:W-:Y:S01]  /*4380*/  @!P4 R2UR UR8, R2 ;  /* 0x000000000208c2ca */ /* 0x000fe200000e0000 */
[----:B------:R-:W-:Y:S01]  /*4390*/  VOTEU.ALL UP1, P4 ;  /* 0x0000000000ff7886 */ /* 0x000fe20002020000 */
[----:B------:R-:W-:Y:S01]  /*43a0*/  @!P4 R2UR UR9, R8 ;  /* 0x000000000809c2ca */ /* 0x000fe200000e0000 */
[----:B-1----:R-:W-:Y:S01]  /*43b0*/  @!P4 IMAD.MOV.U32 R0, RZ, RZ, 0x1000 ;  /* 0x00001000ff00c424 */ /* 0x002fe200078e00ff */
[----:B------:R-:W-:Y:S03]  /*43c0*/  UMOV UR10, 0x0 ;  /* 0x00000000000a7882 */ /* 0x000fe60000000000 */
[----:B------:R-:W1:Y:S01]  /*43d0*/  @!P1 LDC R2, c[0x0][0xb0c] ;  /* 0x0002c300ff029b82 */ /* 0x000e620000000800 */
[----:B------:R-:W-:Y:S01]  /*43e0*/  @!UP1 UIADD3 UR18, UPT, UPT, UR34, 0x80, URZ ;  /* 0x0000008022129890 */ /* 0x000fe2000fffe0ff */
[----:B------:R-:W-:Y:S01]  /*43f0*/  @P3 SHF.R.U32.HI R26, RZ, 0x10, R21 ;  /* 0x00000010ff1a3819 */ /* 0x000fe20000011615 */
[----:B------:R-:W-:Y:S01]  /*4400*/  @!UP1 UIADD3 UR16, UPT, UPT, UR7, 0x2200, URZ ;  /* 0x0000220007109890 */ /* 0x000fe2000fffe0ff */
[----:B------:R-:W-:Y:S01]  /*4410*/  VIADD R28, R28, 0x1 ;  /* 0x000000011c1c7836 */ /* 0x000fe20000000000 */
[----:B------:R-:W-:Y:S01]  /*4420*/  VOTEU.ALL UP1, P4 ;  /* 0x0000000000ff7886 */ /* 0x000fe20002020000 */
[----:B------:R-:W-:Y:S01]  /*4430*/  UMOV UR11, 0x10000000 ;  /* 0x10000000000b7882 */ /* 0x000fe20000000000 */
[----:B------:R-:W-:Y:S01]  /*4440*/  UMOV UR19, UR35 ;  /* 0x0000002300137c82 */ /* 0x000fe20008000000 */
[----:B------:R-:W-:Y:S01]  /*4450*/  IMAD.U32 R9, RZ, RZ, UR8 ;  /* 0x00000008ff097e24 */ /* 0x000fe2000f8e00ff */
[----:B------:R-:W-:Y:S01]  /*4460*/  UMOV UR20, UR36 ;  /* 0x0000002400147c82 */ /* 0x000fe20008000000 */
[----:B------:R-:W-:Y:S01]  /*4470*/  IMAD.U32 R8, RZ, RZ, UR9 ;  /* 0x00000009ff087e24 */ /* 0x000fe2000f8e00ff */
[----:B------:R-:W-:Y:S02]  /*4480*/  UPRMT UR8, UR37, 0x654, UR17 ;  /* 0x0000065425087896 */ /* 0x000fe40008000011 */
[----:B------:R-:W-:Y:S02]  /*4490*/  @!P4 R2UR UR15, R9 ;  /* 0x00000000090fc2ca */ /* 0x000fe400000e0000 */
[----:B------:R-:W-:Y:S02]  /*44a0*/  @!P4 R2UR UR14, R8 ;  /* 0x00000000080ec2ca */ /* 0x000fe400000e0000 */
[----:B------:R-:W3:Y:S11]  /*44b0*/  LDC.64 R8, c[0x0][0xb10] ;  /* 0x0002c400ff087b82 */ /* 0x000ef60000000a00 */
[----:B------:R1:W-:Y:S01]  /*44c0*/  @!UP1 UTMALDG.3D [UR16], [UR14], desc[UR10] ;  /* 0x00000a100e0095b4 */ /* 0x0003e20008011000 */
[----:B------:R5:W-:Y:S01]  /*44d0*/  @!P4 SYNCS.ARRIVE.TRANS64.RED.A0TR RZ, [UR7+0x50], R0 ;  /* 0x00005000ffffc9a7 */ /* 0x000be20008300407 */
[C---:B---3--:R-:W-:Y:S01]  /*44e0*/  @!P1 IMAD.HI.U32 R8, R11.reuse, R8, RZ ;  /* 0x000000080b089227 */ /* 0x048fe200078e00ff */
[----:B--2---:R-:W-:Y:S02]  /*44f0*/  @!P1 ISETP.NE.AND P0, PT, R12, 0x1, PT ;  /* 0x000000010c00980c */ /* 0x004fe40003f05270 */
[----:B-1----:R-:W-:Y:S01]  /*4500*/  @!P1 ISETP.NE.AND P2, PT, R2, 0x1, PT ;  /* 0x000000010200980c */ /* 0x002fe20003f45270 */
[----:B------:R-:W-:Y:S01]  /*4510*/  SYNCS.ARRIVE.TRANS64.RED.A1T0 RZ, [UR8], RZ ;  /* 0x000000ffffff79a7 */ /* 0x000fe20008100408 */
[C---:B------:R-:W-:Y:S01]  /*4520*/  @!P1 IMAD.HI.U32 R13, R10.reuse, R13, RZ ;  /* 0x0000000d0a0d9227 */ /* 0x040fe200078e00ff */
[----:B------:R-:W-:Y:S04]  /*4530*/  @!P1 SHF.R.U32.HI R8, RZ, R9, R8 ;  /* 0x00000009ff089219 */ /* 0x000fe80000011608 */
[----:B------:R-:W-:Y:S01]  /*4540*/  @!P1 SEL R8, R11, R8, !P2 ;  /* 0x000000080b089207 */ /* 0x000fe20005000000 */
[----:B------:R-:W1:Y:S01]  /*4550*/  SYNCS.PHASECHK.TRANS64.TRYWAIT P5, [UR7+0x78], R14 ;  /* 0x0000780eff0075a7 */ /* 0x000e6200080a1107 */
[----:B-----5:R-:W2:Y:S02]  /*4560*/  @!P1 LDC R0, c[0x0][0xb20] ;  /* 0x0002c800ff009b82 */ /* 0x020ea40000000800 */
[----:B--2---:R-:W-:Y:S04]  /*4570*/  @!P1 SHF.R.U32.HI R0, RZ, R0, R13 ;  /* 0x00000000ff009219 */ /* 0x004fe8000001160d */
[----:B------:R-:W-:Y:S05]  /*4580*/  @!P1 SEL R9, R10, R0, !P0 ;  /* 0x000000000a099207 */ /* 0x000fea0004000000 */
[----:B------:R-:W-:Y:S02]  /*4590*/  @!P1 IMAD.IADD R0, R9, 0x1, -R8 ;  /* 0x0000000109009824 */ /* 0x000fe400078e0a08 */
[----:B------:R-:W-:Y:S02]  /*45a0*/  @!P1 IMAD.IADD R8, R8, 0x1, -R9 ;  /* 0x0000000108089824 */ /* 0x000fe400078e0a09 */
[----:B------:R-:W-:Y:S02]  /*45b0*/  @!P1 IMAD R11, R0, R2, R11 ;  /* 0x00000002000b9224 */ /* 0x000fe400078e020b */
[----:B------:R-:W-:Y:S01]  /*45c0*/  @!P1 IMAD R10, R8, R12, R10 ;  /* 0x0000000c080a9224 */ /* 0x000fe200078e020a */
[----:B-1----:R-:W-:Y:S06]  /*45d0*/  @!P5 BRA `(.L_x_77) ;  /* 0x000000500040d947 */ /* 0x002fec0003800000 */
.L_x_161:
[----:B------:R-:W-:Y:S01]  /*45e0*/  @!P4 IADD3 R2, P0, PT, R30, 0x580, RZ ;  /* 0x000005801e02c810 */ /* 0x000fe20007f1e0ff */
[----:B------:R-:W-:Y:S01]  /*45f0*/  VOTEU.ALL UP1, P4 ;  /* 0x0000000000ff7886 */ /* 0x000fe20002020000 */
[----:B------:R-:W-:Y:S01]  /*4600*/  UMOV UR18, 0x0 ;  /* 0x0000000000127882 */ /* 0x000fe20000000000 */
[----:B------:R-:W-:Y:S01]  /*4610*/  UMOV UR19, 0x10000000 ;  /* 0x1000000000137882 */ /* 0x000fe20000000000 */
[----:B------:R-:W-:Y:S01]  /*4620*/  @!P4 R2UR UR9, R2 ;  /* 0x000000000209c2ca */ /* 0x000fe200000e0000 */
[----:B-1----:R-:W-:Y:S01]  /*4630*/  @!P4 IMAD.X R0, RZ, RZ, R31, P0 ;  /* 0x000000ffff00c224 */ /* 0x002fe200000e061f */
[----:B------:R-:W-:Y:S01]  /*4640*/  @!UP1 UIADD3 UR10, UPT, UPT, UR34, 0xc0, URZ ;  /* 0x000000c0220a9890 */ /* 0x000fe2000fffe0ff */
[----:B------:R-:W-:Y:S01]  /*4650*/  ISETP.NE.AND P0, PT, R28, 0x2, PT ;  /* 0x000000021c00780c */ /* 0x000fe20003f05270 */
[----:B------:R-:W-:Y:S01]  /*4660*/  UMOV UR11, UR35 ;  /* 0x00000023000b7c82 */ /* 0x000fe20008000000 */
[----:B------:R-:W-:Y:S01]  /*4670*/  UMOV UR12, UR36 ;  /* 0x00000024000c7c82 */ /* 0x000fe20008000000 */
[----:B------:R-:W-:Y:S01]  /*4680*/  @!P4 R2UR UR8, R0 ;  /* 0x000000000008c2ca */ /* 0x000fe200000e0000 */
[----:B------:R-:W-:Y:S01]  /*4690*/  IMAD.IADD R14, R10, 0x1, R94 ;  /* 0x000000010a0e7824 */ /* 0x000fe200078e025e */
[----:B------:R-:W-:Y:S01]  /*46a0*/  @P3 R2UR UR36, R26 ;  /* 0x000000001a2432ca */ /* 0x000fe200000e0000 */
[----:B------:R-:W-:Y:S01]  /*46b0*/  IMAD.IADD R15, R11, 0x1, R95 ;  /* 0x000000010b0f7824 */ /* 0x000fe200078e025f */
[----:B------:R-:W-:Y:S02]  /*46c0*/  SEL R0, RZ, 0x1, P0 ;  /* 0x00000001ff007807 */ /* 0x000fe40000000000 */
[----:B------:R-:W-:Y:S01]  /*46d0*/  LOP3.LUT R29, R29, 0x1, RZ, 0x3c, !PT ;  /* 0x000000011d1d7812 */ /* 0x000fe200078e3cff */
[----:B------:R-:W-:Y:S01]  /*46e0*/  IMAD.U32 R8, RZ, RZ, UR9 ;  /* 0x00000009ff087e24 */ /* 0x000fe2000f8e00ff */
[----:B------:R-:W-:Y:S01]  /*46f0*/  @!UP1 UIADD3 UR9, UPT, UPT, UR7, 0x58, URZ ;  /* 0x0000005807099890 */ /* 0x000fe2000fffe0ff */
[----:B------:R-:W-:Y:S02]  /*4700*/  LOP3.LUT R27, R27, R0, RZ, 0x3c, !PT ;  /* 0x000000001b1b7212 */ /* 0x000fe400078e3cff */
[----:B------:R-:W-:Y:S02]  /*4710*/  SEL R28, R28, RZ, P0 ;  /* 0x000000ff1c1c7207 */ /* 0x000fe40000000000 */
[----:B------:R-:W-:Y:S01]  /*4720*/  IMAD.U32 R9, RZ, RZ, UR8 ;  /* 0x00000008ff097e24 */ /* 0x000fe2000f8e00ff */
[----:B------:R-:W-:Y:S01]  /*4730*/  @!P4 R2UR UR14, R8 ;  /* 0x00000000080ec2ca */ /* 0x000fe200000e0000 */
[----:B------:R-:W-:Y:S01]  /*4740*/  @!UP1 UIADD3 UR8, UPT, UPT, UR7, 0x3200, URZ ;  /* 0x0000320007089890 */ /* 0x000fe2000fffe0ff */
[----:B------:R-:W-:Y:S02]  /*4750*/  VOTEU.ALL UP1, P4 ;  /* 0x0000000000ff7886 */ /* 0x000fe40002020000 */
[----:B------:R-:W-:Y:S11]  /*4760*/  @!P4 R2UR UR15, R9 ;  /* 0x00000000090fc2ca */ /* 0x000ff600000e0000 */
[----:B------:R-:W-:Y:S02]  /*4770*/  @!UPT UIADD3 URZ, UPT, UPT, URZ, URZ, URZ ;  /* 0x000000fffffff290 */ /* 0x000fe4000fffe0ff */
[----:B------:R2:W-:Y:S01]  /*4780*/  @!UP1 UTMALDG.3D [UR8], [UR14], desc[UR18] ;  /* 0x000012080e0095b4 */ /* 0x0005e20008011000 */
[----:B------:R2:W-:Y:S01]  /*4790*/  @!P4 SYNCS.ARRIVE.TRANS64.RED.A0TR RZ, [UR7+0x58], R25 ;  /* 0x00005819ffffc9a7 */ /* 0x0005e20008300407 */
[----:B------:R-:W-:Y:S01]  /*47a0*/  UPLOP3.LUT UP1, UPT, UPT, UPT, UPT, 0x80, 0x8 ;  /* 0x000000000008789c */ /* 0x000fe20003f2f070 */
[----:B------:R-:W-:Y:S01]  /*47b0*/  SYNCS.ARRIVE.TRANS64.RED.A1T0 RZ, [UR13], RZ ;  /* 0x000000ffffff79a7 */ /* 0x000fe2000810040d */
[----:B------:R-:W-:Y:S09]  /*47c0*/  @P3 BRA `(.L_x_78) ;  /* 0xfffffff000a03947 */ /* 0x000ff2000383ffff */
[----:B------:R-:W-:-:S04]  /*47d0*/  SHF.L.U32 R2, R29, 0x1f, RZ ;  /* 0x0000001f1d027819 */ /* 0x000fc800000006ff */
[----:B------:R-:W1:Y:S02]  /*47e0*/  SYNCS.PHASECHK.TRANS64.TRYWAIT P0, [UR7+0x60], R2 ;  /* 0x00006002ff0075a7 */ /* 0x000e640008001107 */
[----:B-1----:R-:W-:Y:S05]  /*47f0*/  @!P0 BRA `(.L_x_79) ;  /* 0x0000004c00d08947 */ /* 0x002fea0003800000 */
.L_x_163:
[----:B------:R-:W3:Y:S02]  /*4800*/  SYNCS.PHASECHK.TRANS64.TRYWAIT P0, [UR7+0x68], R2 ;  /* 0x00006802ff0075a7 */ /* 0x000ee40008001107 */
[----:B---3--:R-:W-:Y:S05]  /*4810*/  @!P0 BRA `(.L_x_80) ;  /* 0x0000004c00e08947 */ /* 0x008fea0003800000 */
.L_x_165:
[----:B------:R-:W3:Y:S02]  /*4820*/  SYNCS.PHASECHK.TRANS64.TRYWAIT P0, [UR7+0x70], R2 ;  /* 0x00007002ff0075a7 */ /* 0x000ee40008001107 */
[----:B---3--:R-:W-:Y:S05]  /*4830*/  @!P0 BRA `(.L_x_81) ;  /* 0x0000004c00f08947 */ /* 0x008fea0003800000 */
.L_x_167:
[----:B-1----:R-:W-:-:S07]  /*4840*/  MOV R0, UR7 ;  /* 0x0000000700007c02 */ /* 0x002fce0008000f00 */
.L_x_82:
[----:B-1----:R-:W-:-:S04]  /*4850*/  SHF.L.U32 R2, R29, 0x1f, RZ ;  /* 0x0000001f1d027819 */ /* 0x002fc800000006ff */
[----:B------:R1:W3:Y:S03]  /*4860*/  SYNCS.PHASECHK.TRANS64.TRYWAIT P0, [R0+URZ+0x78], R2 ;  /* 0x00007802000075a7 */ /* 0x0002e600080011ff */
[----:B---3--:R-:W-:Y:S05]  /*4870*/  @!P0 NANOSLEEP.SYNCS 0x989680 ;  /* 0x009896800000895d */ /* 0x008fea0003900000 */
[----:B------:R-:W3:Y:S02]  /*4880*/  @!P0 SYNCS.PHASECHK.TRANS64 P0, [R0+URZ+0x78], R2 ;  /* 0x00007802000085a7 */ /* 0x000ee400080010ff */
[----:B--23--:R-:W-:Y:S05]  /*4890*/  @P0 EXIT ;  /* 0x000000000000094d */ /* 0x00cfea0003800000 */
[----:B------:R-:W-:Y:S05]  /*48a0*/  BRA `(.L_x_82) ;  /* 0xfffffffc00e87947 */ /* 0x000fea000383ffff */
.L_x_67:
[----:B------:R-:W-:-:S06]  /*48b0*/  UISETP.GE.AND UP1, UPT, UR8, 0x4, UPT ;  /* 0x000000040800788c */ /* 0x000fcc000bf26270 */
[----:B------:R-:W-:-:S13]  /*48c0*/  PLOP3.LUT P0, PT, PT, PT, UP1, 0x80, 0x8 ;  /* 0x000000000008781c */ /* 0x000fda0003f0f018 */
[----:B------:R-:W-:Y:S05]  /*48d0*/  @!P0 EXIT ;  /* 0x000000000000894d */ /* 0x000fea0003800000 */
[----:B------:R-:W-:Y:S01]  /*48e0*/  BAR.SYNC.DEFER_BLOCKING 0x6, 0xa0 ;  /* 0x0182800000007b1d */ /* 0x000fe20000010000 */
[C---:B------:R-:W-:Y:S01]  /*48f0*/  IMAD.SHL.U32 R3, R108.reuse, 0x40, RZ ;  /* 0x000000406c037824 */ /* 0x040fe200078e00ff */
[C---:B------:R-:W-:Y:S01]  /*4900*/  LOP3.LUT R110, R108.reuse, 0x60, RZ, 0xc0, !PT ;  /* 0x000000606c6e7812 */ /* 0x040fe200078ec0ff */
[C---:B------:R-:W-:Y:S01]  /*4910*/  IMAD.SHL.U32 R100, R108.reuse, 0x20, RZ ;  /* 0x000000206c647824 */ /* 0x040fe200078e00ff */
[----:B------:R-:W-:Y:S01]  /*4920*/  CS2R R106, SRZ ;  /* 0x00000000006a7805 */ /* 0x000fe2000001ff00 */
[C---:B------:R-:W-:Y:S01]  /*4930*/  IMAD.SHL.U32 R4, R108.reuse, 0x2, RZ ;  /* 0x000000026c047824 */ /* 0x040fe200078e00ff */
[----:B------:R-:W-:Y:S02]  /*4940*/  UMOV UR49, 0x400 ;  /* 0x0000040000317882 */ /* 0x000fe40000000000 */
[----:B------:R-:W1:Y:S01]  /*4950*/  LDC R99, c[0x0][0x370] ;  /* 0x0000dc00ff637b82 */ /* 0x000e620000000800 */
[----:B------:R-:W-:Y:S01]  /*4960*/  ULEA UR49, UR37, UR49, 0x18 ;  /* 0x0000003125317291 */ /* 0x000fe2000f8ec0ff */
[----:B------:R-:W-:Y:S01]  /*4970*/  LOP3.LUT R2, R3, 0x180, RZ, 0xc0, !PT ;  /* 0x0000018003027812 */ /* 0x000fe200078ec0ff */
[----:B------:R-:W-:Y:S01]  /*4980*/  IMAD.U32 R46, R108, 0x10000, RZ ;  /* 0x000100006c2e7824 */ /* 0x000fe200078e00ff */
[----:B------:R-:W-:Y:S01]  /*4990*/  LOP3.LUT R100, R100, 0xc00, RZ, 0xc0, !PT ;  /* 0x00000c0064647812 */ /* 0x000fe200078ec0ff */
[----:B------:R-:W-:Y:S01]  /*49a0*/  UIADD3 UR4, UPT, UPT, UR49, 0x4200, URZ ;  /* 0x0000420031047890 */ /* 0x000fe2000fffe0ff */
[----:B------:R-:W-:Y:S01]  /*49b0*/  LOP3.LUT R4, R2, 0x20, R4, 0xf8, !PT ;  /* 0x0000002002047812 */ /* 0x000fe200078ef804 */
[----:B------:R-:W-:Y:S01]  /*49c0*/  IMAD.SHL.U32 R2, R108, 0x8, RZ ;  /* 0x000000086c027824 */ /* 0x000fe200078e00ff */
[----:B------:R-:W2:Y:S01]  /*49d0*/  LDC R42, c[0x0][0xb0c] ;  /* 0x0002c300ff2a7b82 */ /* 0x000ea20000000800 */
[----:B------:R-:W-:Y:S01]  /*49e0*/  LOP3.LUT R100, R100, 0x40, R3, 0xf8, !PT ;  /* 0x0000004064647812 */ /* 0x000fe200078ef803 */
[----:B------:R-:W-:Y:S01]  /*49f0*/  IMAD.MOV.U32 R45, RZ, RZ, RZ ;  /* 0x000000ffff2d7224 */ /* 0x000fe200078e00ff */
[----:B------:R-:W-:Y:S01]  /*4a00*/  LOP3.LUT R46, R46, 0x600000, RZ, 0xc0, !PT ;  /* 0x006000002e2e7812 */ /* 0x000fe200078ec0ff */
[----:B------:R-:W-:Y:S01]  /*4a10*/  IMAD.MOV.U32 R112, RZ, RZ, RZ ;  /* 0x000000ffff707224 */ /* 0x000fe200078e00ff */
[----:B------:R-:W-:-:S02]  /*4a20*/  LOP3.LUT R108, R108, 0x2, RZ, 0xc0, !PT ;  /* 0x000000026c6c7812 */ /* 0x000fc400078ec0ff */
[----:B------:R-:W-:Y:S02]  /*4a30*/  CS2R R104, SRZ ;  /* 0x0000000000687805 */ /* 0x000fe4000001ff00 */
[----:B------:R-:W-:Y:S01]  /*4a40*/  LOP3.LUT R2, R4, 0x30, R2, 0x78, !PT ;  /* 0x0000003004027812 */ /* 0x000fe200078e7802 */
[----:B------:R-:W4:Y:S01]  /*4a50*/  LDC R97, c[0x0][0xb20] ;  /* 0x0002c800ff617b82 */ /* 0x000f220000000800 */
[----:B------:R-:W3:Y:S01]  /*4a60*/  LDS R0, [UR49+0x140] ;  /* 0x00014031ff007984 */ /* 0x000ee20008000800 */
[----:B------:R-:W-:Y:S01]  /*4a70*/  LOP3.LUT R100, R100, 0x200, R3, 0xf8, !PT ;  /* 0x0000020064647812 */ /* 0x000fe200078ef803 */
[----:B------:R-:W-:Y:S01]  /*4a80*/  IMAD.MOV R102, RZ, RZ, -R108 ;  /* 0x000000ffff667224 */ /* 0x000fe200078e0a6c */
[----:B------:R-:W1:Y:S01]  /*4a90*/  LDCU.64 UR52, c[0x0][0x348] ;  /* 0x00006900ff3477ac */ /* 0x000e620008000a00 */
[----:B------:R-:W-:Y:S01]  /*4aa0*/  IMAD.U32 R109, RZ, RZ, UR4 ;  /* 0x00000004ff6d7e24 */ /* 0x000fe2000f8e00ff */
[----:B------:R-:W-:Y:S02]  /*4ab0*/  LOP3.LUT R100, R100, R2, RZ, 0xfc, !PT ;  /* 0x0000000264647212 */ /* 0x000fe400078efcff */
[----:B------:R-:W1:Y:S01]  /*4ac0*/  LDC R41, c[0x0][0xb30] ;  /* 0x0002cc00ff297b82 */ /* 0x000e620000000800 */
[----:B------:R-:W1:Y:S01]  /*4ad0*/  LDCU.64 UR38, c[0x0][0x888] ;  /* 0x00011100ff2677ac */ /* 0x000e620008000a00 */
[----:B------:R-:W1:Y:S06]  /*4ae0*/  LDCU.64 UR44, c[0x0][0x890] ;  /* 0x00011200ff2c77ac */ /* 0x000e6c0008000a00 */
[----:B------:R-:W1:Y:S01]  /*4af0*/  LDC.64 R92, c[0x0][0xb10] ;  /* 0x0002c400ff5c7b82 */ /* 0x000e620000000a00 */
[----:B------:R-:W-:-:S07]  /*4b00*/  UIADD3 UR48, UPT, UPT, UR49, 0x200, URZ ;  /* 0x0000020031307890 */ /* 0x000fce000fffe0ff */
[----:B------:R-:W1:Y:S08]  /*4b10*/  LDC.64 R38, c[0x0][0xb18] ;  /* 0x0002c600ff267b82 */ /* 0x000e700000000a00 */
[----:B------:R-:W1:Y:S08]  /*4b20*/  LDC.64 R36, c[0x0][0xb28] ;  /* 0x0002ca00ff247b82 */ /* 0x000e700000000a00 */
[----:B------:R-:W1:Y:S01]  /*4b30*/  LDC.64 R90, c[0x0][0x8b0] ;  /* 0x00022c00ff5a7b82 */ /* 0x000e620000000a00 */
[----:B---3--:R-:W-:-:S07]  /*4b40*/  IMAD.IADD R46, R0, 0x1, R46 ;  /* 0x00000001002e7824 */ /* 0x008fce00078e022e */
[----:B------:R-:W3:Y:S08]  /*4b50*/  LDC.64 R88, c[0x0][0x8a8] ;  /* 0x00022a00ff587b82 */ /* 0x000ef00000000a00 */
[----:B--2-4-:R-:W1:Y:S02]  /*4b60*/  LDC R98, c[0x0][0x374] ;  /* 0x0000dd00ff627b82 */ /* 0x014e640000000800 */
.L_x_124:
[----:B------:R-:W-:Y:S02]  /*4b70*/  LEA R0, R112, UR49, 0x3 ;  /* 0x0000003170007c11 */ /* 0x000fe4000f8e18ff */
[----:B------:R-:W-:Y:S02]  /*4b80*/  SHF.L.U32 R2, R106, 0x1f, RZ ;  /* 0x0000001f6a027819 */ /* 0x000fe400000006ff */
[----:B------:R-:W-:Y:S02]  /*4b90*/  LEA R16, R112, UR49, 0x4 ;  /* 0x0000003170107c11 */ /* 0x000fe4000f8e20ff */
[----:B------:R-:W2:Y:S02]  /*4ba0*/  SYNCS.PHASECHK.TRANS64.TRYWAIT P0, [R0+URZ+0x90], R2 ;  /* 0x00009002000075a7 */ /* 0x000ea400080011ff */
[----:B-12---:R-:W-:Y:S05]  /*4bb0*/  @!P0 BRA `(.L_x_83) ;  /* 0x0000004c00288947 */ /* 0x006fea0003800000 */
.L_x_168:
[----:B------:R-:W4:Y:S01]  /*4bc0*/  LDC.64 R10, c[0x0][0xb10] ;  /* 0x0002c400ff0a7b82 */ /* 0x000f220000000a00 */
[----:B------:R-:W3:Y:S01]  /*4bd0*/  LDS.128 R16, [R16+0x120] ;  /* 0x0001200010107984 */ /* 0x000ee20000000c00 */
[----:B-1----:R-:W-:Y:S01]  /*4be0*/  ISETP.NE.AND P1, PT, R41, 0x1, PT ;  /* 0x000000012900780c */ /* 0x002fe20003f25270 */
[----:B--2---:R-:W-:Y:S01]  /*4bf0*/  VIADD R0, R0, 0xa0 ;  /* 0x000000a000007836 */ /* 0x004fe20000000000 */
[----:B------:R-:W-:Y:S04]  /*4c00*/  ISETP.GE.AND P0, PT, R40, 0x1, PT ;  /* 0x000000012800780c */ /* 0x000fe80003f06270 */
[----:B------:R-:W1:Y:S01]  /*4c10*/  LDC.64 R8, c[0x0][0xb18] ;  /* 0x0002c600ff087b82 */ /* 0x000e620000000a00 */
[----:B------:R-:W-:Y:S01]  /*4c20*/  PRMT R0, RZ, 0x654, R0 ;  /* 0x00000654ff007816 */ /* 0x000fe20000000000 */
[----:B------:R-:W-:Y:S01]  /*4c30*/  @!PT LDS RZ, [RZ] ;  /* 0x00000000fffff984 */ /* 0x000fe20000000800 */
[----:B------:R-:W-:Y:S01]  /*4c40*/  @!PT LDS RZ, [RZ] ;  /* 0x00000000fffff984 */ /* 0x000fe20000000800 */
[----:B------:R-:W-:Y:S01]  /*4c50*/  @!PT LDS RZ, [RZ] ;  /* 0x00000000fffff984 */ /* 0x000fe20000000800 */
[----:B------:R-:W-:Y:S01]  /*4c60*/  @!PT LDS RZ, [RZ] ;  /* 0x00000000fffff984 */ /* 0x000fe20000000800 */
[----:B------:R2:W-:Y:S06]  /*4c70*/  MEMBAR.ALL.CTA ;  /* 0x0000000000007992 */ /* 0x0005ec0000008000 */
[----:B--2---:R-:W2:Y:S01]  /*4c80*/  FENCE.VIEW.ASYNC.S ;  /* 0x00000000000073c6 */ /* 0x004ea20000000000 */
[----:B------:R-:W1:Y:S08]  /*4c90*/  @!P1 LDC R12, c[0x0][0xb20] ;  /* 0x0002c800ff0c9b82 */ /* 0x000e700000000800 */
[----:B------:R-:W1:Y:S01]  /*4ca0*/  @!P1 LDC R7, c[0x0][0xb0c] ;  /* 0x0002c300ff079b82 */ /* 0x000e620000000800 */
[----:B--2---:R2:W-:Y:S01]  /*4cb0*/  SYNCS.ARRIVE.TRANS64.RED.A1T0 RZ, [R0+URZ], RZ ;  /* 0x000000ff00ff79a7 */ /* 0x0045e200081004ff */
[----:B---3--:R-:W-:Y:S04]  /*4cc0*/  LOP3.LUT P4, RZ, R18, 0x1, RZ, 0xc0, !PT ;  /* 0x0000000112ff7812 */ /* 0x008fe8000788c0ff */
[----:B------:R-:W-:Y:S09]  /*4cd0*/  P2R R111, PR, RZ, 0x10 ;  /* 0x00000010ff6f7803 */ /* 0x000ff20000000000 */
[----:B------:R-:W-:Y:S02]  /*4ce0*/  @P4 MOV R44, R16 ;  /* 0x00000010002c4202 */ /* 0x000fe40000000f00 */
[----:B------:R-:W-:Y:S01]  /*4cf0*/  @P4 LOP3.LUT R43, R17, 0xffff, RZ, 0xc0, !PT ;  /* 0x0000ffff112b4812 */ /* 0x000fe200078ec0ff */
[----:B--2-4-:R-:W-:Y:S06]  /*4d00*/  @!P0 BRA `(.L_x_84) ;  /* 0x0000000000a48947 */ /* 0x014fec0003800000 */
[----:B------:R-:W-:Y:S01]  /*4d10*/  IMAD.HI.U32 R0, R98, R39, RZ ;  /* 0x0000002762007227 */ /* 0x000fe200078e00ff */
[----:B------:R-:W-:Y:S02]  /*4d20*/  ISETP.NE.AND P0, PT, R38, 0x1, PT ;  /* 0x000000012600780c */ /* 0x000fe40003f05270 */
[----:B------:R-:W-:Y:S01]  /*4d30*/  ISETP.NE.AND P2, PT, R40, 0x1, PT ;  /* 0x000000012800780c */ /* 0x000fe20003f45270 */
[----:B------:R-:W-:Y:S01]  /*4d40*/  IMAD.HI.U32 R4, R99, R92, RZ ;  /* 0x0000005c63047227 */ /* 0x000fe200078e00ff */
[----:B------:R-:W-:Y:S02]  /*4d50*/  SHF.R.U32.HI R0, RZ, R97, R0 ;  /* 0x00000061ff007219 */ /* 0x000fe40000011600 */
[----:B------:R-:W-:Y:S01]  /*4d60*/  ISETP.NE.AND P3, PT, R42, 0x1, PT ;  /* 0x000000012a00780c */ /* 0x000fe20003f65270 */
[----:B------:R-:W-:Y:S01]  /*4d70*/  IMAD.HI.U32 R6, R43, R39, RZ ;  /* 0x000000272b067227 */ /* 0x000fe200078e00ff */
[-C--:B------:R-:W-:Y:S02]  /*4d80*/  SHF.R.U32.HI R4, RZ, R93.reuse, R4 ;  /* 0x0000005dff047219 */ /* 0x080fe40000011604 */
[----:B------:R-:W-:Y:S01]  /*4d90*/  SEL R0, R98, R0, !P0 ;  /* 0x0000000062007207 */ /* 0x000fe20004000000 */
[----:B------:R-:W-:Y:S01]  /*4da0*/  IMAD.HI.U32 R5, R44, R92, RZ ;  /* 0x0000005c2c057227 */ /* 0x000fe200078e00ff */
[----:B------:R-:W-:Y:S03]  /*4db0*/  SEL R4, R99, R4, !P3 ;  /* 0x0000000463047207 */ /* 0x000fe60005800000 */
[-C--:B------:R-:W-:Y:S01]  /*4dc0*/  IMAD.HI.U32 R3, R0, R36.reuse, RZ ;  /* 0x0000002400037227 */ /* 0x080fe200078e00ff */
[----:B------:R-:W-:Y:S03]  /*4dd0*/  SHF.R.U32.HI R5, RZ, R93, R5 ;  /* 0x0000005dff057219 */ /* 0x000fe60000011605 */
[----:B------:R-:W-:Y:S01]  /*4de0*/  IMAD.HI.U32 R2, R4, R36, RZ ;  /* 0x0000002404027227 */ /* 0x000fe200078e00ff */
[----:B------:R-:W-:Y:S02]  /*4df0*/  @P2 SHF.R.U32.HI R0, RZ, R37, R3 ;  /* 0x00000025ff002219 */ /* 0x000fe40000011603 */
[----:B------:R-:W-:Y:S02]  /*4e00*/  SHF.R.U32.HI R3, RZ, R97, R6 ;  /* 0x00000061ff037219 */ /* 0x000fe40000011606 */
[----:B------:R-:W-:Y:S01]  /*4e10*/  @P2 SHF.R.U32.HI R4, RZ, R37, R2 ;  /* 0x00000025ff042219 */ /* 0x000fe20000011602 */
[----:B------:R-:W-:Y:S01]  /*4e20*/  IMAD R0, R40, R0, RZ ;  /* 0x0000000028007224 */ /* 0x000fe200078e02ff */
[----:B------:R-:W-:Y:S02]  /*4e30*/  SEL R3, R43, R3, !P0 ;  /* 0x000000032b037207 */ /* 0x000fe40004000000 */
[----:B------:R-:W-:Y:S01]  /*4e40*/  SEL R2, R44, R5, !P3 ;  /* 0x000000052c027207 */ /* 0x000fe20005800000 */
[----:B------:R-:W-:Y:S01]  /*4e50*/  IMAD R5, R40, R4, RZ ;  /* 0x0000000428057224 */ /* 0x000fe200078e02ff */
[C---:B------:R-:W-:Y:S01]  /*4e60*/  ISETP.GE.AND P0, PT, R3.reuse, R0, PT ;  /* 0x000000000300720c */ /* 0x040fe20003f06270 */
[C---:B------:R-:W-:Y:S03]  /*4e70*/  IMAD.HI.U32 R0, R3.reuse, R36, RZ ;  /* 0x0000002403007227 */ /* 0x040fe600078e00ff */
[C---:B------:R-:W-:Y:S02]  /*4e80*/  ISETP.GE.OR P0, PT, R2.reuse, R5, P0 ;  /* 0x000000050200720c */ /* 0x040fe40000706670 */
[----:B------:R-:W-:Y:S04]  /*4e90*/  SHF.R.U32.HI R0, RZ, R37, R0 ;  /* 0x00000025ff007219 */ /* 0x000fe80000011600 */
[C---:B------:R-:W-:Y:S05]  /*4ea0*/  SEL R6, R3.reuse, R0, !P2 ;  /* 0x0000000003067207 */ /* 0x040fea0005000000 */
        /* <DEDUP_REMOVED lines=14> */
[----:B------:R-:W-:Y:S07]  /*4f90*/  IMAD R43, R3, R38, R43 ;  /* 0x00000026032b7224 */ /* 0x000fee00078e022b */
.L_x_84:
[----:B-1----:R-:W-:Y:S01]  /*4fa0*/  @!P1 ISETP.NE.AND P0, PT, R8, 0x1, PT ;  /* 0x000000010800980c */ /* 0x002fe20003f05270 */
[----:B------:R-:W-:Y:S01]  /*4fb0*/  @!P1 IMAD.HI.U32 R0, R44, R10, RZ ;  /* 0x0000000a2c009227 */ /* 0x000fe200078e00ff */
[----:B------:R-:W-:Y:S01]  /*4fc0*/  @!P1 ISETP.NE.AND P2, PT, R7, 0x1, PT ;  /* 0x000000010700980c */ /* 0x000fe20003f45270 */
[----:B------:R-:W-:Y:S01]  /*4fd0*/  ULOP3.LUT UP0, URZ, UR48, 0x1b0, URZ, 0xc0, !UPT ;  /* 0x000001b030ff7892 */ /* 0x000fe2000f80c0ff */
[----:B------:R-:W-:Y:S01]  /*4fe0*/  R2UR UR42, R15 ;  /* 0x000000000f2a72ca */ /* 0x000fe200000e0000 */
[C---:B------:R-:W-:Y:S01]  /*4ff0*/  @!P1 IMAD.HI.U32 R2, R43.reuse, R9, RZ ;  /* 0x000000092b029227 */ /* 0x040fe200078e00ff */
[----:B------:R-:W-:Y:S02]  /*5000*/  @!P1 SHF.R.U32.HI R0, RZ, R11, R0 ;  /* 0x0000000bff009219 */ /* 0x000fe40000011600 */
[----:B------:R-:W-:Y:S01]  /*5010*/  R2UR UR41, R14 ;  /* 0x000000000e2972ca */ /* 0x000fe200000e0000 */
[----:B------:R-:W-:Y:S01]  /*5020*/  VIADD R112, R112, 0x1 ;  /* 0x0000000170707836 */ /* 0x000fe20000000000 */
[----:B------:R-:W-:Y:S02]  /*5030*/  @!P1 SHF.R.U32.HI R2, RZ, R12, R2 ;  /* 0x0000000cff029219 */ /* 0x000fe40000011602 */
[----:B------:R-:W-:Y:S02]  /*5040*/  @!P1 SEL R3, R44, R0, !P2 ;  /* 0x000000002c039207 */ /* 0x000fe40005000000 */
[----:B------:R-:W-:Y:S02]  /*5050*/  @!P1 SEL R2, R43, R2, !P0 ;  /* 0x000000022b029207 */ /* 0x000fe40004000000 */
[----:B------:R-:W-:Y:S01]  /*5060*/  @P4 SHF.R.U32.HI R103, RZ, 0x10, R17 ;  /* 0x00000010ff674819 */ /* 0x000fe20000011611 */
[----:B------:R-:W-:Y:S02]  /*5070*/  USHF.L.U32 UR42, UR42, 0x6, URZ ;  /* 0x000000062a2a7899 */ /* 0x000fe400080006ff */
[----:B------:R-:W-:Y:S02]  /*5080*/  @!P1 IMAD.IADD R0, R2, 0x1, -R3 ;  /* 0x0000000102009824 */ /* 0x000fe400078e0a03 */
[----:B------:R-:W-:Y:S01]  /*5090*/  @!P1 IMAD.IADD R2, R3, 0x1, -R2 ;  /* 0x0000000103029824 */ /* 0x000fe200078e0a02 */
[----:B------:R-:W-:Y:S01]  /*50a0*/  USHF.L.U32 UR41, UR41, 0x8, URZ ;  /* 0x0000000829297899 */ /* 0x000fe200080006ff */
[----:B------:R-:W-:Y:S02]  /*50b0*/  @!P1 IMAD R44, R0, R7, R44 ;  /* 0x00000007002c9224 */ /* 0x000fe400078e022c */
[----:B------:R-:W-:Y:S01]  /*50c0*/  @!P1 IMAD R43, R2, R8, R43 ;  /* 0x00000008022b9224 */ /* 0x000fe200078e022b */
[----:B------:R-:W-:Y:S08]  /*50d0*/  BRA.U !UP0, `(.L_x_85) ;  /* 0x0000000108407547 */ /* 0x000ff0000b800000 */
[----:B------:R-:W1:Y:S01]  /*50e0*/  LDCU.64 UR8, c[0x4][0x88] ;  /* 0x01001100ff0877ac */ /* 0x000e620008000a00 */
[----:B------:R-:W-:Y:S01]  /*50f0*/  MOV R3, 0x0 ;  /* 0x0000000000037802 */ /* 0x000fe20000000f00 */
[----:B------:R-:W-:Y:S02]  /*5100*/  HFMA2 R12, -RZ, RZ, 0, 5.9604644775390625e-08 ;  /* 0x00000001ff0c7431 */ /* 0x000fe400000001ff */
[----:B------:R-:W-:Y:S02]  /*5110*/  IMAD.MOV.U32 R8, RZ, RZ, 0x70 ;  /* 0x00000070ff087424 */ /* 0x000fe400078e00ff */
[----:B------:R-:W-:Y:S01]  /*5120*/  IMAD.MOV.U32 R13, RZ, RZ, RZ ;  /* 0x000000ffff0d7224 */ /* 0x000fe200078e00ff */
[----:B------:R-:W2:Y:S01]  /*5130*/  LDCU.64 UR6, c[0x4][0x90] ;  /* 0x01001200ff0677ac */ /* 0x000ea20008000a00 */
[----:B------:R-:W3:Y:S01]  /*5140*/  LDC.64 R2, c[0x4][R3] ;  /* 0x0100000003027b82 */ /* 0x000ee20000000a00 */
[----:B------:R-:W4:Y:S01]  /*5150*/  LDCU.64 UR4, c[0x4][0x8] ;  /* 0x01000100ff0477ac */ /* 0x000f220008000a00 */
[----:B-1----:R-:W-:Y:S01]  /*5160*/  MOV R5, UR9 ;  /* 0x0000000900057c02 */ /* 0x002fe20008000f00 */
[----:B------:R-:W-:Y:S01]  /*5170*/  IMAD.U32 R4, RZ, RZ, UR8 ;  /* 0x00000008ff047e24 */ /* 0x000fe2000f8e00ff */
[----:B--2---:R-:W-:Y:S01]  /*5180*/  MOV R7, UR7 ;  /* 0x0000000700077c02 */ /* 0x004fe20008000f00 */
[----:B------:R-:W-:Y:S01]  /*5190*/  IMAD.U32 R6, RZ, RZ, UR6 ;  /* 0x00000006ff067e24 */ /* 0x000fe2000f8e00ff */
[----:B----4-:R-:W-:Y:S01]  /*51a0*/  MOV R11, UR5 ;  /* 0x00000005000b7c02 */ /* 0x010fe20008000f00 */
[----:B------:R-:W-:Y:S02]  /*51b0*/  IMAD.U32 R10, RZ, RZ, UR4 ;  /* 0x00000004ff0a7e24 */ /* 0x000fe4000f8e00ff */
[----:B------:R-:W-:Y:S07]  /*51c0*/  LEPC R20, `(.L_x_85) ;  /* 0x000000001014794e */ /* 0x000fee0000000000 */
[----:B---3-5:R-:W-:Y:S05]  /*51d0*/  CALL.ABS.NOINC R2 ;  /* 0x0000000002007343 */ /* 0x028fea0003c00000 */
.L_x_85:
[----:B------:R-:W-:Y:S01]  /*51e0*/  LOP3.LUT P0, RZ, R109, 0x1b0, RZ, 0xc0, !PT ;  /* 0x000001b06dff7812 */ /* 0x000fe2000780c0ff */
[----:B------:R-:W-:Y:S11]  /*51f0*/  BSSY.RECONVERGENT B6, `(.L_x_86) ;  /* 0x0000013000067945 */ /* 0x000ff60003800200 */
[----:B------:R-:W-:Y:S01]  /*5200*/  @!UPT UIADD3 URZ, UPT, UPT, URZ, URZ, URZ ;  /* 0x000000fffffff290 */ /* 0x000fe2000fffe0ff */
[----:B------:R-:W-:Y:S05]  /*5210*/  @!P0 BRA `(.L_x_87) ;  /* 0x0000000000408947 */ /* 0x000fea0003800000 */
        /* <DEDUP_REMOVED lines=16> */
.L_x_87:
[----:B------:R-:W-:Y:S05]  /*5320*/  BSYNC.RECONVERGENT B6 ;  /* 0x0000000000067941 */ /* 0x000fea0003800200 */
.L_x_86:
[----:B------:R-:W-:Y:S01]  /*5330*/  ISETP.NE.U32.AND P4, PT, R90, RZ, PT ;  /* 0x000000ff5a00720c */ /* 0x000fe20003f85070 */
[----:B------:R-:W-:Y:S01]  /*5340*/  UISETP.NE.AND UP2, UPT, UR50, URZ, UPT ;  /* 0x000000ff3200728c */ /* 0x000fe2000bf45270 */
[----:B------:R-:W-:Y:S01]  /*5350*/  ISETP.NE.U32.AND P2, PT, RZ, UR38, PT ;  /* 0x00000026ff007c0c */ /* 0x000fe2000bf45070 */
[----:B------:R-:W-:Y:S01]  /*5360*/  UISETP.NE.U32.AND UP1, UPT, UR44, URZ, UPT ;  /* 0x000000ff2c00728c */ /* 0x000fe2000bf25070 */
[----:B------:R-:W-:Y:S01]  /*5370*/  ISETP.NE.AND.EX P4, PT, R91, RZ, PT, P4 ;  /* 0x000000ff5b00720c */ /* 0x000fe20003f85340 */
[----:B------:R-:W-:Y:S01]  /*5380*/  UPLOP3.LUT UP0, UPT, UPT, UPT, UPT, 0x40, 0x4 ;  /* 0x000000000004789c */ /* 0x000fe20003f0e870 */
[----:B------:R-:W-:Y:S01]  /*5390*/  ISETP.NE.AND.EX P2, PT, RZ, UR39, PT, P2 ;  /* 0x00000027ff007c0c */ /* 0x000fe2000bf45320 */
[----:B------:R-:W-:Y:S01]  /*53a0*/  UISETP.NE.AND.EX UP1, UPT, UR45, URZ, UPT, UP1 ;  /* 0x000000ff2d00728c */ /* 0x000fe2000bf25310 */
[----:B------:R-:W-:Y:S04]  /*53b0*/  PLOP3.LUT P1, PT, PT, PT, UP2, 0x80, 0x8 ;  /* 0x000000000008781c */ /* 0x000fe80003f2f028 */
[----:B------:R-:W-:Y:S06]  /*53c0*/  @UP2 UPLOP3.LUT UP0, UPT, UPT, UPT, UP1, 0x80, 0x8 ;  /* 0x000000000008289c */ /* 0x000fec0003f0f010 */
[----:B------:R-:W-:Y:S01]  /*53d0*/  PLOP3.LUT P0, PT, PT, PT, UP0, 0x80, 0x8 ;  /* 0x000000000008781c */ /* 0x000fe20003f0f008 */
[----:B------:R-:W-:Y:S01]  /*53e0*/  @!UPT UIADD3 URZ, UPT, UPT, URZ, URZ, URZ ;  /* 0x000000fffffff290 */ /* 0x000fe2000fffe0ff */
[----:B------:R-:W-:Y:S11]  /*53f0*/  BRA.U !UP1, `(.L_x_88) ;  /* 0x0000000109387547 */ /* 0x000ff6000b800000 */
[----:B------:R-:W-:Y:S01]  /*5400*/  UISETP.NE.U32.AND UP0, UPT, UR38, URZ, UPT ;  /* 0x000000ff2600728c */ /* 0x000fe2000bf05070 */
[----:B------:R-:W-:Y:S02]  /*5410*/  HFMA2 R0, -RZ, RZ, 0, 5.9604644775390625e-08 ;  /* 0x00000001ff007431 */ /* 0x000fe400000001ff */
[----:B------:R-:W-:Y:S01]  /*5420*/  IMAD.MOV.U32 R96, RZ, RZ, 0x1 ;  /* 0x00000001ff607424 */ /* 0x000fe200078e00ff */
[----:B------:R-:W-:Y:S06]  /*5430*/  UISETP.NE.AND.EX UP0, UPT, UR39, URZ, UPT, UP0 ;  /* 0x000000ff2700728c */ /* 0x000fec000bf05300 */
[----:B------:R-:W-:Y:S05]  /*5440*/  PLOP3.LUT P3, PT, PT, PT, UP0, 0x80, 0x8 ;  /* 0x000000000008781c */ /* 0x000fea0003f6f008 */
[----:B------:R-:W1:Y:S01]  /*5450*/  @UP0 LDCU.64 UR6, c[0x0][0x888] ;  /* 0x00011100ff0607ac */ /* 0x000e620008000a00 */
[----:B------:R-:W-:Y:S07]  /*5460*/  @UP0 UIMAD UR4, UR36, UR44, URZ ;  /* 0x0000002c240402a4 */ /* 0x000fee000f8e02ff */
[----:B------:R-:W-:Y:S01]  /*5470*/  @!P3 PRMT R96, R0, 0x7610, R96 ;  /* 0x000076100060b816 */ /* 0x000fe20000000060 */
[----:B-1----:R-:W-:Y:S03]  /*5480*/  @UP0 UIMAD.WIDE UR6, UR4, 0x4, UR6 ;  /* 0x00000004040608a5 */ /* 0x002fe6000f8e0206 */
[----:B------:R-:W1:Y:S03]  /*5490*/  @!UP0 LDCU UR4, c[0x0][0x880] ;  /* 0x00011000ff0487ac */ /* 0x000e660008000800 */
[----:B------:R-:W-:Y:S01]  /*54a0*/  IMAD.U32 R2, RZ, RZ, UR6 ;  /* 0x00000006ff027e24 */ /* 0x000fe2000f8e00ff */
[----:B------:R-:W-:Y:S05]  /*54b0*/  MOV R3, UR7 ;  /* 0x0000000700037c02 */ /* 0x000fea0008000f00 */
[----:B-----5:R2:W5:Y:S02]  /*54c0*/  @P3 LDG.E R49, desc[UR46][R2.64] ;  /* 0x0000002e02313981 */ /* 0x020564000c1e1900 */
[----:B-12---:R-:W-:Y:S02]  /*54d0*/  @!P3 IMAD.U32 R49, RZ, RZ, UR4 ;  /* 0x00000004ff31be24 */ /* 0x006fe4000f8e00ff */
.L_x_88:
[----:B------:R-:W-:Y:S05]  /*54e0*/  @!P4 BRA `(.L_x_89) ;  /* 0x000000000020c947 */ /* 0x000fea0003800000 */
[----:B------:R-:W-:Y:S04]  /*54f0*/  ISETP.NE.U32.AND P3, PT, R88, RZ, PT ;  /* 0x000000ff5800720c */ /* 0x000fe80003f65070 */
[----:B------:R-:W-:Y:S11]  /*5500*/  ISETP.NE.AND.EX P3, PT, R89, RZ, PT, P3 ;  /* 0x000000ff5900720c */ /* 0x000ff60003f65330 */
[----:B------:R-:W-:Y:S02]  /*5510*/  @!UPT UIADD3 URZ, UPT, UPT, URZ, URZ, URZ ;  /* 0x000000fffffff290 */ /* 0x000fe4000fffe0ff */
[----:B------:R-:W1:Y:S01]  /*5520*/  @P3 LDC.64 R2, c[0x0][0x8a8] ;  /* 0x00022a00ff023b82 */ /* 0x000e620000000a00 */
[----:B------:R-:W-:Y:S04]  /*5530*/  @P3 IMAD R0, R90, UR36, RZ ;  /* 0x000000245a003c24 */ /* 0x000fe8000f8e02ff */
[----:B-1----:R-:W-:Y:S05]  /*5540*/  @P3 IMAD.WIDE R2, R0, 0x4, R2 ;  /* 0x0000000400023825 */ /* 0x002fea00078e0202 */
[----:B-----5:R1:W5:Y:S02]  /*5550*/  @P3 LDG.E R47, desc[UR46][R2.64] ;  /* 0x0000002e022f3981 */ /* 0x020364000c1e1900 */
[----:B-1----:R-:W2:Y:S02]  /*5560*/  @!P3 LDC R47, c[0x0][0x8a0] ;  /* 0x00022800ff2fbb82 */ /* 0x002ea40000000800 */
.L_x_89:
[----:B-----5:R-:W-:Y:S01]  /*5570*/  FSETP.NEU.AND P4, PT, R49, RZ, PT ;  /* 0x000000ff3100720b */ /* 0x020fe20003f8d000 */
[----:B------:R-:W-:Y:S01]  /*5580*/  BSSY B1, `(.L_x_90) ;  /* 0x0000042000017945 */ /* 0x000fe20003800000 */
[----:B------:R-:W-:Y:S01]  /*5590*/  SEL R5, RZ, 0xffffffff, P2 ;  /* 0xffffffffff057807 */ /* 0x000fe20001000000 */
[----:B------:R-:W-:Y:S01]  /*55a0*/  IMAD.MOV.U32 R115, RZ, RZ, 0x1 ;  /* 0x00000001ff737424 */ /* 0x000fe200078e00ff */
[----:B------:R-:W-:Y:S02]  /*55b0*/  LOP3.LUT P3, RZ, R96, 0xff, RZ, 0xc0, !PT ;  /* 0x000000ff60ff7812 */ /* 0x000fe4000786c0ff */
[----:B------:R-:W-:Y:S02]  /*55c0*/  CS2R R86, SRZ ;  /* 0x0000000000567805 */ /* 0x000fe4000001ff00 */
[----:B------:R-:W-:Y:S02]  /*55d0*/  @P1 SEL R0, RZ, 0xffffffff, P4 ;  /* 0xffffffffff001807 */ /* 0x000fe40002000000 */
[----:B------:R-:W-:Y:S02]  /*55e0*/  CS2R R84, SRZ ;  /* 0x0000000000547805 */ /* 0x000fe4000001ff00 */
[----:B------:R-:W-:Y:S02]  /*55f0*/  LEA R2, R105, UR49, 0x3 ;  /* 0x0000003169027c11 */ /* 0x000fe4000f8e18ff */
[----:B------:R-:W-:Y:S02]  /*5600*/  CS2R R82, SRZ ;  /* 0x0000000000527805 */ /* 0x000fe4000001ff00 */
[----:B------:R-:W-:Y:S02]  /*5610*/  @P0 SEL R0, R5, R0, !P3 ;  /* 0x0000000005000207 */ /* 0x000fe40005800000 */
[----:B------:R-:W-:Y:S02]  /*5620*/  CS2R R80, SRZ ;  /* 0x0000000000507805 */ /* 0x000fe4000001ff00 */
[----:B------:R-:W-:Y:S02]  /*5630*/  LEA R113, R45, UR49, 0x3 ;  /* 0x000000312d717c11 */ /* 0x000fe4000f8e18ff */
[----:B------:R-:W-:Y:S02]  /*5640*/  @P1 LOP3.LUT R0, R0, 0x1, RZ, 0xc0, !PT ;  /* 0x0000000100001812 */ /* 0x000fe400078ec0ff */
[----:B------:R-:W-:Y:S02]  /*5650*/  SHF.L.U32 R3, R107, 0x1f, RZ ;  /* 0x0000001f6b037819 */ /* 0x000fe400000006ff */
[----:B------:R-:W-:Y:S02]  /*5660*/  ISETP.NE.U32.OR P6, PT, R0, 0x1, !P1 ;  /* 0x000000010000780c */ /* 0x000fe40004fc5470 */
[----:B------:R-:W-:Y:S02]  /*5670*/  PLOP3.LUT P2, PT, PT, PT, UP1, 0x80, 0x8 ;  /* 0x000000000008781c */ /* 0x000fe40003f4f018 */
[----:B------:R-:W-:Y:S02]  /*5680*/  LEA.HI R48, R45, R45, RZ, 0x1 ;  /* 0x0000002d2d307211 */ /* 0x000fe400078f08ff */
[----:B------:R-:W-:Y:S02]  /*5690*/  SEL R4, RZ, 0xffffffff, P4 ;  /* 0xffffffffff047807 */ /* 0x000fe40002000000 */
[----:B------:R-:W-:Y:S05]  /*56a0*/  P2R R118, PR, RZ, 0x40 ;  /* 0x00000040ff767803 */ /* 0x000fea0000000000 */
[----:B------:R-:W-:Y:S02]  /*56b0*/  @P6 SHF.L.U32 R0, R104, 0x1f, RZ ;  /* 0x0000001f68006819 */ /* 0x000fe400000006ff */
[----:B------:R-:W-:Y:S02]  /*56c0*/  @P2 SEL R4, R5, R4, !P3 ;  /* 0x0000000405042207 */ /* 0x000fe40005800000 */
[----:B------:R1:W3:Y:S02]  /*56d0*/  @P6 SYNCS.PHASECHK.TRANS64.TRYWAIT P1, [R2+URZ+0x40], R0 ;  /* 0x00004000020065a7 */ /* 0x0002e400080211ff */
[----:B------:R-:W-:Y:S04]  /*56e0*/  LOP3.LUT R4, R4, 0x1, RZ, 0xc0, !PT ;  /* 0x0000000104047812 */ /* 0x000fe800078ec0ff */
[----:B------:R-:W-:Y:S04]  /*56f0*/  ISETP.NE.U32.AND P5, PT, R4, 0x1, PT ;  /* 0x000000010400780c */ /* 0x000fe80003fa5070 */
[----:B------:R-:W-:Y:S01]  /*5700*/  P2R R116, PR, RZ, 0x20 ;  /* 0x00000020ff747803 */ /* 0x000fe20000000000 */
[----:B------:R4:W2:Y:S01]  /*5710*/  SYNCS.PHASECHK.TRANS64.TRYWAIT P0, [R113+URZ+0xb0], R3 ;  /* 0x0000b003710075a7 */ /* 0x0008a200080011ff */
[C---:B-1----:R-:W-:Y:S01]  /*5720*/  IMAD.SHL.U32 R0, R48.reuse, 0x80, RZ ;  /* 0x0000008030007824 */ /* 0x042fe200078e00ff */
[----:B------:R-:W-:Y:S04]  /*5730*/  LOP3.LUT R48, R48, 0xffe, RZ, 0xc0, !PT ;  /* 0x00000ffe30307812 */ /* 0x000fe800078ec0ff */
[----:B------:R-:W-:Y:S01]  /*5740*/  LOP3.LUT R0, R0, 0xffffff00, RZ, 0xc0, !PT ;  /* 0xffffff0000007812 */ /* 0x000fe200078ec0ff */
[----:B------:R-:W-:Y:S04]  /*5750*/  IMAD.IADD R48, R45, 0x1, -R48 ;  /* 0x000000012d307824 */ /* 0x000fe800078e0a30 */
[----:B------:R-:W-:Y:S04]  /*5760*/  IMAD.IADD R0, R46, 0x1, R0 ;  /* 0x000000012e007824 */ /* 0x000fe800078e0200 */
[----:B------:R-:W-:Y:S01]  /*5770*/  IMAD R48, R48, 0x100000, R0 ;  /* 0x0010000030307824 */ /* 0x000fe200078e0200 */
[----:B---3--:R-:W-:Y:S01]  /*5780*/  @P6 SEL R115, RZ, 0x1, !P1 ;  /* 0x00000001ff736807 */ /* 0x008fe20004800000 */
[----:B----4-:R-:W-:Y:S06]  /*5790*/  @!P6 BRA `(.L_x_91) ;  /* 0x000000000080e947 */ /* 0x010fec0003800000 */
[----:B------:R-:W-:Y:S01]  /*57a0*/  @P5 IMAD R5, R105, 0x1000, R100 ;  /* 0x0000100069055824 */ /* 0x000fe200078e0264 */
[----:B------:R-:W-:Y:S01]  /*57b0*/  ISETP.NE.AND P1, PT, R115, RZ, PT ;  /* 0x000000ff7300720c */ /* 0x000fe20003f25270 */
[----:B------:R-:W-:Y:S01]  /*57c0*/  BSSY B0, `(.L_x_92) ;  /* 0x000000b000007945 */ /* 0x000fe20003800000 */
[----:B------:R-:W-:Y:S01]  /*57d0*/  CS2R R82, SRZ ;  /* 0x0000000000527805 */ /* 0x000fe2000001ff00 */
[----:B------:R-:W-:Y:S01]  /*57e0*/  @P5 VIADD R4, R5, UR49 ;  /* 0x0000003105045c36 */ /* 0x000fe20008000000 */
[----:B------:R-:W-:Y:S02]  /*57f0*/  CS2R R80, SRZ ;  /* 0x0000000000507805 */ /* 0x000fe4000001ff00 */
[----:B------:R-:W-:Y:S02]  /*5800*/  CS2R R86, SRZ ;  /* 0x0000000000567805 */ /* 0x000fe4000001ff00 */
[----:B------:R-:W-:Y:S01]  /*5810*/  CS2R R84, SRZ ;  /* 0x0000000000547805 */ /* 0x000fe2000001ff00 */
[----:B------:R-:W-:Y:S04]  /*5820*/  @P5 IMAD R4, R108, -0x10, R4 ;  /* 0xfffffff06c045824 */ /* 0x000fe800078e0204 */
[----:B------:R-:W-:Y:S05]  /*5830*/  @P1 BRA `(.L_x_93) ;  /* 0x00000000000c1947 */ /* 0x000fea0003800000 */
[----:B------:R-:W-:Y:S04]  /*5840*/  SHF.L.U32 R0, R104, 0x1f, RZ ;  /* 0x0000001f68007819 */ /* 0x000fe800000006ff */
[----:B------:R-:W1:Y:S02]  /*5850*/  SYNCS.PHASECHK.TRANS64.TRYWAIT P1, [R2+URZ+0x40], R0 ;  /* 0x00004000020075a7 */ /* 0x000e6400080211ff */
[----:B-1----:R-:W-:Y:S05]  /*5860*/  @!P1 BRA `(.L_x_94) ;  /* 0x0000004000109947 */ /* 0x002fea0003800000 */
.L_x_93:
[----:B------:R-:W-:Y:S05]  /*5870*/  BSYNC B0 ;  /* 0x0000000000007941 */ /* 0x000fea0003800000 */
.L_x_92:
[----:B------:R-:W-:Y:S01]  /*5880*/  ISETP.NE.AND P1, PT, R116, RZ, PT ;  /* 0x000000ff7400720c */ /* 0x000fe20003f25270 */
[----:B-1----:R-:W-:Y:S02]  /*5890*/  VIADD R2, R2, 0x60 ;  /* 0x0000006002027836 */ /* 0x002fe40000000000 */
[----:B------:R-:W-:Y:S02]  /*58a0*/  IMAD.U32 R0, RZ, RZ, UR37 ;  /* 0x00000025ff007e24 */ /* 0x000fe4000f8e00ff */
[----:B------:R-:W-:Y:S03]  /*58b0*/  VIADD R105, R105, 0x1 ;  /* 0x0000000169697836 */ /* 0x000fe60000000000 */
[----:B------:R-:W-:Y:S05]  /*58c0*/  PRMT R0, R0, 0x654, R2 ;  /* 0x0000065400007816 */ /* 0x000fea0000000002 */
[----:B------:R1:W3:Y:S04]  /*58d0*/  @P1 LDS.128 R80, [R5+UR49+0x200] ;  /* 0x0002003105501984 */ /* 0x0002e80008000c00 */
[----:B------:R1:W4:Y:S01]  /*58e0*/  @P1 LDS.128 R84, [R4+0x210] ;  /* 0x0002100004541984 */ /* 0x0003220000000c00 */
[C---:B------:R-:W-:Y:S01]  /*58f0*/  ISETP.NE.AND P1, PT, R105.reuse, 0x4, PT ;  /* 0x000000046900780c */ /* 0x040fe20003f25270 */
[----:B------:R-:W-:Y:S01]  /*5900*/  @!PT LDS RZ, [RZ] ;  /* 0x00000000fffff984 */ /* 0x000fe20000000800 */
[----:B------:R-:W-:Y:S01]  /*5910*/  @!PT LDS RZ, [RZ] ;  /* 0x00000000fffff984 */ /* 0x000fe20000000800 */
[----:B------:R-:W-:Y:S01]  /*5920*/  @!PT LDS RZ, [RZ] ;  /* 0x00000000fffff984 */ /* 0x000fe20000000800 */
[----:B------:R-:W-:Y:S01]  /*5930*/  @!PT LDS RZ, [RZ] ;  /* 0x00000000fffff984 */ /* 0x000fe20000000800 */
[----:B------:R5:W-:Y:S06]  /*5940*/  MEMBAR.ALL.CTA ;  /* 0x0000000000007992 */ /* 0x000bec0000008000 */
[----:B-----5:R-:W5:Y:S01]  /*5950*/  FENCE.VIEW.ASYNC.S ;  /* 0x00000000000073c6 */ /* 0x020f620000000000 */
[----:B------:R-:W-:Y:S01]  /*5960*/  SEL R105, R105, RZ, P1 ;  /* 0x000000ff69697207 */ /* 0x000fe20000800000 */
[----:B-----5:R5:W-:Y:S02]  /*5970*/  SYNCS.ARRIVE.TRANS64.RED.A1T0 RZ, [R0+URZ], RZ ;  /* 0x000000ff00ff79a7 */ /* 0x020be400081004ff */
[----:B-----5:R-:W-:Y:S04]  /*5980*/  SEL R0, RZ, 0x1, P1 ;  /* 0x00000001ff007807 */ /* 0x020fe80000800000 */
[----:B-1-3--:R-:W-:Y:S02]  /*5990*/  LOP3.LUT R104, R104, R0, RZ, 0x3c, !PT ;  /* 0x0000000068687212 */ /* 0x00afe400078e3cff */
.L_x_91:
[----:B------:R-:W-:Y:S05]  /*59a0*/  BSYNC B1 ;  /* 0x0000000000017941 */ /* 0x000fea0003800000 */
.L_x_90:
[----:B------:R-:W-:Y:S04]  /*59b0*/  SHF.R.U32.HI R0, RZ, 0x15, R48 ;  /* 0x00000015ff007819 */ /* 0x000fe80000011630 */
[----:B------:R-:W-:Y:S01]  /*59c0*/  LOP3.LUT P1, RZ, R0, 0x3, R101, 0x48, !PT ;  /* 0x0000000300ff7812 */ /* 0x000fe20007824865 */
[----:B------:R-:W-:Y:S01]  /*59d0*/  @!UPT UIADD3 URZ, UPT, UPT, URZ, URZ, URZ ;  /* 0x000000fffffff290 */ /* 0x000fe2000fffe0ff */
[----:B--2---:R-:W-:Y:S11]  /*59e0*/  @P0 BRA `(.L_x_95) ;  /* 0x0000000000080947 */ /* 0x004ff60003800000 */
[----:B------:R-:W1:Y:S02]  /*59f0*/  SYNCS.PHASECHK.TRANS64.TRYWAIT P0, [R113+URZ+0xb0], R3 ;  /* 0x0000b003710075a7 */ /* 0x000e6400080011ff */
[----:B-1----:R-:W-:Y:S05]  /*5a00*/  @!P0 BRA `(.L_x_96) ;  /* 0x0000003c00bc8947 */ /* 0x002fea0003800000 */
.L_x_95:
[----:B------:R-:W-:Y:S05]  /*5a10*/  @!P1 BRA `(.L_x_97) ;  /* 0x0000000000409947 */ /* 0x000fea0003800000 */
[----:B------:R-:W2:Y:S01]  /*5a20*/  LDCU.64 UR8, c[0x4][0x78] ;  /* 0x01000f00ff0877ac */ /* 0x000ea20008000a00 */
[----:B-1----:R-:W-:Y:S01]  /*5a30*/  MOV R3, 0x0 ;  /* 0x0000000000037802 */ /* 0x002fe20000000f00 */
[----:B------:R-:W-:Y:S02]  /*5a40*/  HFMA2 R12, -RZ, RZ, 0, 5.9604644775390625e-08 ;  /* 0x00000001ff0c7431 */ /* 0x000fe400000001ff */
[----:B------:R-:W-:Y:S02]  /*5a50*/  IMAD.MOV.U32 R8, RZ, RZ, 0x192 ;  /* 0x00000192ff087424 */ /* 0x000fe400078e00ff */
[----:B------:R-:W-:Y:S01]  /*5a60*/  IMAD.MOV.U32 R13, RZ, RZ, RZ ;  /* 0x000000ffff0d7224 */ /* 0x000fe200078e00ff */
[----:B------:R-:W1:Y:S01]  /*5a70*/  LDCU.64 UR6, c[0x4][0x80] ;  /* 0x01001000ff0677ac */ /* 0x000e620008000a00 */
[----:B------:R-:W3:Y:S01]  /*5a80*/  LDC.64 R2, c[0x4][R3] ;  /* 0x0100000003027b82 */ /* 0x000ee20000000a00 */
[----:B------:R-:W5:Y:S01]  /*5a90*/  LDCU.64 UR4, c[0x4][0x18] ;  /* 0x01000300ff0477ac */ /* 0x000f620008000a00 */
[----:B--2---:R-:W-:Y:S01]  /*5aa0*/  MOV R5, UR9 ;  /* 0x0000000900057c02 */ /* 0x004fe20008000f00 */
[----:B------:R-:W-:Y:S01]  /*5ab0*/  IMAD.U32 R4, RZ, RZ, UR8 ;  /* 0x00000008ff047e24 */ /* 0x000fe2000f8e00ff */
[----:B-1----:R-:W-:Y:S01]  /*5ac0*/  MOV R7, UR7 ;  /* 0x0000000700077c02 */ /* 0x002fe20008000f00 */
[----:B------:R-:W-:Y:S01]  /*5ad0*/  IMAD.U32 R6, RZ, RZ, UR6 ;  /* 0x00000006ff067e24 */ /* 0x000fe2000f8e00ff */
[----:B-----5:R-:W-:Y:S01]  /*5ae0*/  MOV R11, UR5 ;  /* 0x00000005000b7c02 */ /* 0x020fe20008000f00 */
[----:B------:R-:W-:Y:S02]  /*5af0*/  IMAD.U32 R10, RZ, RZ, UR4 ;  /* 0x00000004ff0a7e24 */ /* 0x000fe4000f8e00ff */
[----:B------:R-:W-:Y:S07]  /*5b00*/  LEPC R20, `(.L_x_97) ;  /* 0x000000001014794e */ /* 0x000fee0000000000 */
[----:B---34-:R-:W-:Y:S05]  /*5b10*/  CALL.ABS.NOINC R2 ;  /* 0x0000000002007343 */ /* 0x018fea0003c00000 */
.L_x_97:
[----:B------:R-:W-:Y:S01]  /*5b20*/  F2FP.F16.E4M3.UNPACK_B R4, R81 ;  /* 0x00000051ff04723e */ /* 0x000fe200020006ff */
[----:B------:R-:W-:Y:S05]  /*5b30*/  WARPSYNC.ALL ;  /* 0x0000000000007948 */ /* 0x000fea0003800000 */
[----:B------:R-:W-:Y:S01]  /*5b40*/  R2UR UR4, R48 ;  /* 0x00000000300472ca */ /* 0x000fe200000e0000 */
[--C-:B------:R-:W-:Y:S01]  /*5b50*/  HADD2.F32 R53, -RZ, R4.reuse.H0_H0 ;  /* 0x20000004ff357230 */ /* 0x100fe20000004100 */
[-C--:B-1----:R-:W-:Y:S01]  /*5b60*/  F2FP.F16.E4M3.UNPACK_B R3, R80.reuse ;  /* 0x00000050ff03723e */ /* 0x082fe200020006ff */
[----:B------:R-:W-:Y:S01]  /*5b70*/  HADD2.F32 R54, -RZ, R4.H1_H1 ;  /* 0x30000004ff367230 */ /* 0x000fe20000004100 */
[----:B------:R-:W-:Y:S01]  /*5b80*/  F2FP.F16.E4M3.UNPACK_B R0, R80.H1 ;  /* 0x00000050ff00723e */ /* 0x000fe200030006ff */
[----:B------:R-:W-:Y:S01]  /*5b90*/  BSSY.RECONVERGENT B0, `(.L_x_98) ;  /* 0x0000099000007945 */ /* 0x000fe20003800200 */
[----:B------:R-:W-:Y:S01]  /*5ba0*/  F2FP.F16.E4M3.UNPACK_B R64, R83.H1 ;  /* 0x00000053ff40723e */ /* 0x000fe200030006ff */
[--C-:B------:R-:W-:Y:S01]  /*5bb0*/  HADD2.F32 R2, -RZ, R3.reuse.H0_H0 ;  /* 0x20000003ff027230 */ /* 0x100fe20000004100 */
[----:B----4-:R-:W-:Y:S01]  /*5bc0*/  F2FP.F16.E4M3.UNPACK_B R74, R86 ;  /* 0x00000056ff4a723e */ /* 0x010fe200020006ff */
[----:B------:R-:W-:Y:S01]  /*5bd0*/  HADD2.F32 R50, -RZ, R3.H1_H1 ;  /* 0x30000003ff327230 */ /* 0x000fe20000004100 */
[----:B------:R-:W-:Y:S01]  /*5be0*/  F2FP.F16.E4M3.UNPACK_B R3, R81.H1 ;  /* 0x00000051ff03723e */ /* 0x000fe200030006ff */
[--C-:B------:R-:W-:Y:S01]  /*5bf0*/  HADD2.F32 R51, -RZ, R0.reuse.H0_H0 ;  /* 0x20000000ff337230 */ /* 0x100fe20000004100 */
[----:B------:R-:W-:Y:S01]  /*5c00*/  IADD3 R114, PT, PT, R100, UR49, RZ ;  /* 0x0000003164727c10 */ /* 0x000fe2000fffe0ff */
[----:B------:R-:W-:Y:S01]  /*5c10*/  HADD2.F32 R52, -RZ, R0.H1_H1 ;  /* 0x30000000ff347230 */ /* 0x000fe20000004100 */
[----:B------:R-:W-:Y:S01]  /*5c20*/  LDTM.16dp32bit_t0_t15.x32 R4, tmem[UR4] ;  /* 0x00000004000479ee */ /* 0x000fe20008a80000 */
[----:B------:R-:W1:Y:S01]  /*5c30*/  LDTM.16dp32bit_t16_t31.x32 R4, tmem[UR4+0x20] ;  /* 0x00002004000479ee */ /* 0x000e620008aa0000 */
[-C--:B------:R-:W-:Y:S01]  /*5c40*/  F2FP.F16.E4M3.UNPACK_B R0, R82.reuse ;  /* 0x00000052ff00723e */ /* 0x080fe200020006ff */
[--C-:B------:R-:W-:Y:S01]  /*5c50*/  HADD2.F32 R55, -RZ, R3.reuse.H0_H0 ;  /* 0x20000003ff377230 */ /* 0x100fe20000004100 */
[----:B------:R-:W-:Y:S01]  /*5c60*/  SHF.L.U32 R117, R102, 0x4, RZ ;  /* 0x0000000466757819 */ /* 0x000fe200000006ff */
[----:B------:R-:W-:Y:S01]  /*5c70*/  HADD2.F32 R56, -RZ, R3.H1_H1 ;  /* 0x30000003ff387230 */ /* 0x000fe20000004100 */
[----:B------:R-:W-:Y:S01]  /*5c80*/  F2FP.F16.E4M3.UNPACK_B R3, R82.H1 ;  /* 0x00000052ff03723e */ /* 0x000fe200030006ff */
[--C-:B------:R-:W-:Y:S01]  /*5c90*/  HADD2.F32 R57, -RZ, R0.reuse.H0_H0 ;  /* 0x20000000ff397230 */ /* 0x100fe20000004100 */
[----:B------:R-:W-:Y:S01]  /*5ca0*/  IADD3 R114, PT, PT, R114, R117, RZ ;  /* 0x0000007572727210 */ /* 0x000fe20007ffe0ff */
[----:B------:R-:W-:Y:S01]  /*5cb0*/  HADD2.F32 R58, -RZ, R0.H1_H1 ;  /* 0x30000000ff3a7230 */ /* 0x000fe20000004100 */
[----:B------:R-:W-:Y:S01]  /*5cc0*/  F2FP.F16.E4M3.UNPACK_B R0, R83 ;  /* 0x00000053ff00723e */ /* 0x000fe200020006ff */
[--C-:B------:R-:W-:Y:S01]  /*5cd0*/  HADD2.F32 R59, -RZ, R3.reuse.H0_H0 ;  /* 0x20000003ff3b7230 */ /* 0x100fe20000004100 */
[----:B------:R-:W-:Y:S01]  /*5ce0*/  ISETP.NE.AND P0, PT, R110, RZ, PT ;  /* 0x000000ff6e00720c */ /* 0x000fe20003f05270 */
[----:B------:R-:W-:Y:S01]  /*5cf0*/  HADD2.F32 R60, -RZ, R3.H1_H1 ;  /* 0x30000003ff3c7230 */ /* 0x000fe20000004100 */
[-C--:B------:R-:W-:Y:S01]  /*5d00*/  F2FP.F16.E4M3.UNPACK_B R3, R84.reuse ;  /* 0x00000054ff03723e */ /* 0x080fe200020006ff */
[--C-:B------:R-:W-:Y:S01]  /*5d10*/  HADD2.F32 R61, -RZ, R0.reuse.H0_H0 ;  /* 0x20000000ff3d7230 */ /* 0x100fe20000004100 */
[----:B------:R-:W-:Y:S01]  /*5d20*/  ISETP.NE.AND P6, PT, R118, RZ, PT ;  /* 0x000000ff7600720c */ /* 0x000fe20003fc5270 */
[----:B------:R-:W-:Y:S01]  /*5d30*/  HADD2.F32 R62, -RZ, R0.H1_H1 ;  /* 0x30000000ff3e7230 */ /* 0x000fe20000004100 */
[----:B------:R-:W-:Y:S01]  /*5d40*/  F2FP.F16.E4M3.UNPACK_B R0, R84.H1 ;  /* 0x00000054ff00723e */ /* 0x000fe200030006ff */
[--C-:B------:R-:W-:Y:S02]  /*5d50*/  HADD2.F32 R65, -RZ, R3.reuse.H0_H0 ;  /* 0x20000003ff417230 */ /* 0x100fe40000004100 */
[----:B------:R-:W-:Y:S01]  /*5d60*/  HADD2.F32 R66, -RZ, R3.H1_H1 ;  /* 0x30000003ff427230 */ /* 0x000fe20000004100 */
[-C--:B------:R-:W-:Y:S01]  /*5d70*/  F2FP.F16.E4M3.UNPACK_B R3, R85.reuse ;  /* 0x00000055ff03723e */ /* 0x080fe200020006ff */
[--C-:B------:R-:W-:Y:S02]  /*5d80*/  HADD2.F32 R67, -RZ, R0.reuse.H0_H0 ;  /* 0x20000000ff437230 */ /* 0x100fe40000004100 */
[----:B------:R-:W-:Y:S01]  /*5d90*/  HADD2.F32 R68, -RZ, R0.H1_H1 ;  /* 0x30000000ff447230 */ /* 0x000fe20000004100 */
[----:B------:R-:W-:Y:S01]  /*5da0*/  F2FP.F16.E4M3.UNPACK_B R0, R85.H1 ;  /* 0x00000055ff00723e */ /* 0x000fe200030006ff */
[--C-:B------:R-:W-:Y:S02]  /*5db0*/  HADD2.F32 R69, -RZ, R3.reuse.H0_H0 ;  /* 0x20000003ff457230 */ /* 0x100fe40000004100 */
[C---:B-1----:R-:W-:Y:S01]  /*5dc0*/  FMUL R7, R47.reuse, R7 ;  /* 0x000000072f077220 */ /* 0x042fe20000400000 */
[----:B------:R-:W-:Y:S01]  /*5dd0*/  HADD2.F32 R70, -RZ, R3.H1_H1 ;  /* 0x30000003ff467230 */ /* 0x000fe20000004100 */
[----:B------:R-:W-:Y:S01]  /*5de0*/  F2FP.F16.E4M3.UNPACK_B R3, R86.H1 ;  /* 0x00000056ff03723e */ /* 0x000fe200030006ff */
[--C-:B------:R-:W-:Y:S02]  /*5df0*/  HADD2.F32 R71, -RZ, R0.reuse.H0_H0 ;  /* 0x20000000ff477230 */ /* 0x100fe40000004100 */
[----:B------:R-:W-:Y:S02]  /*5e00*/  HADD2.F32 R72, -RZ, R0.H1_H1 ;  /* 0x30000000ff487230 */ /* 0x000fe40000004100 */
[----:B------:R-:W-:Y:S01]  /*5e10*/  FMUL R0, R47, R4 ;  /* 0x000000042f007220 */ /* 0x000fe20000400000 */
[--C-:B------:R-:W-:Y:S01]  /*5e20*/  HADD2.F32 R73, -RZ, R74.reuse.H0_H0 ;  /* 0x2000004aff497230 */ /* 0x100fe20000004100 */
[----:B------:R-:W-:Y:S01]  /*5e30*/  F2FP.F16.E4M3.UNPACK_B R4, R87 ;  /* 0x00000057ff04723e */ /* 0x000fe200020006ff */
[----:B------:R-:W-:Y:S02]  /*5e40*/  HADD2.F32 R74, -RZ, R74.H1_H1 ;  /* 0x3000004aff4a7230 */ /* 0x000fe40000004100 */
[----:B------:R-:W-:Y:S01]  /*5e50*/  FFMA R0, R49, R2, R0 ;  /* 0x0000000231007223 */ /* 0x000fe20000000000 */
[----:B------:R-:W-:Y:S01]  /*5e60*/  FMUL R2, R47, R5 ;  /* 0x000000052f027220 */ /* 0x000fe20000400000 */
[--C-:B------:R-:W-:Y:S01]  /*5e70*/  HADD2.F32 R75, -RZ, R3.reuse.H0_H0 ;  /* 0x20000003ff4b7230 */ /* 0x100fe20000004100 */
[----:B------:R-:W-:Y:S01]  /*5e80*/  F2FP.F16.E4M3.UNPACK_B R5, R87.H1 ;  /* 0x00000057ff05723e */ /* 0x000fe200030006ff */
[----:B------:R-:W-:Y:S02]  /*5e90*/  HADD2.F32 R76, -RZ, R3.H1_H1 ;  /* 0x30000003ff4c7230 */ /* 0x000fe40000004100 */
[----:B------:R-:W-:Y:S01]  /*5ea0*/  FFMA R2, R49, R50, R2 ;  /* 0x0000003231027223 */ /* 0x000fe20000000002 */
[--C-:B------:R-:W-:Y:S02]  /*5eb0*/  HADD2.F32 R50, -RZ, R4.reuse.H0_H0 ;  /* 0x20000004ff327230 */ /* 0x100fe40000004100 */
[C---:B------:R-:W-:Y:S01]  /*5ec0*/  FMUL R3, R47.reuse, R6 ;  /* 0x000000062f037220 */ /* 0x040fe20000400000 */
[--C-:B------:R-:W-:Y:S02]  /*5ed0*/  HADD2.F32 R77, -RZ, R5.reuse.H1_H1 ;  /* 0x30000005ff4d7230 */ /* 0x100fe40000004100 */
[C---:B------:R-:W-:Y:S01]  /*5ee0*/  FMUL R6, R47.reuse, R11 ;  /* 0x0000000b2f067220 */ /* 0x040fe20000400000 */
[----:B------:R-:W-:Y:S01]  /*5ef0*/  FMUL R11, R47, R16 ;  /* 0x000000102f0b7220 */ /* 0x000fe20000400000 */
[C---:B------:R-:W-:Y:S01]  /*5f00*/  FFMA R3, R49.reuse, R51, R3 ;  /* 0x0000003331037223 */ /* 0x040fe20000000003 */
[----:B------:R-:W-:Y:S01]  /*5f10*/  FFMA R7, R49, R52, R7 ;  /* 0x0000003431077223 */ /* 0x000fe20000000007 */
[----:B------:R-:W-:Y:S02]  /*5f20*/  HADD2.F32 R51, -RZ, R4.H1_H1 ;  /* 0x30000004ff337230 */ /* 0x000fe40000004100 */
[C---:B------:R-:W-:Y:S01]  /*5f30*/  FMUL R4, R47.reuse, R9 ;  /* 0x000000092f047220 */ /* 0x040fe20000400000 */
[----:B------:R-:W-:Y:S02]  /*5f40*/  HADD2.F32 R52, -RZ, R5.H0_H0 ;  /* 0x20000005ff347230 */ /* 0x000fe40000004100 */
[----:B------:R-:W-:Y:S01]  /*5f50*/  FMUL R16, R47, R21 ;  /* 0x000000152f107220 */ /* 0x000fe20000400000 */
[----:B------:R-:W-:Y:S01]  /*5f60*/  F2FP.SATFINITE.E4M3.F32.PACK_AB_MERGE_C R78, R7, R3, RZ ;  /* 0x00000003074e723e */ /* 0x000fe200048070ff */
[C---:B------:R-:W-:Y:S01]  /*5f70*/  FMUL R3, R47.reuse, R8 ;  /* 0x000000082f037220 */ /* 0x040fe20000400000 */
[C---:B------:R-:W-:Y:S01]  /*5f80*/  FMUL R7, R47.reuse, R12 ;  /* 0x0000000c2f077220 */ /* 0x040fe20000400000 */
[C---:B------:R-:W-:Y:S01]  /*5f90*/  FMUL R8, R47.reuse, R13 ;  /* 0x0000000d2f087220 */ /* 0x040fe20000400000 */
[----:B------:R-:W-:Y:S01]  /*5fa0*/  FMUL R12, R47, R17 ;  /* 0x000000112f0c7220 */ /* 0x000fe20000400000 */
[C---:B------:R-:W-:Y:S01]  /*5fb0*/  FFMA R3, R49.reuse, R53, R3 ;  /* 0x0000003531037223 */ /* 0x040fe20000000003 */
[----:B------:R-:W-:Y:S01]  /*5fc0*/  FFMA R4, R49, R54, R4 ;  /* 0x0000003631047223 */ /* 0x000fe20000000004 */
[C---:B------:R-:W-:Y:S01]  /*5fd0*/  FMUL R5, R47.reuse, R10 ;  /* 0x0000000a2f057220 */ /* 0x040fe20000400000 */
[C---:B------:R-:W-:Y:S01]  /*5fe0*/  FMUL R9, R47.reuse, R14 ;  /* 0x0000000e2f097220 */ /* 0x040fe20000400000 */
[C---:B------:R-:W-:Y:S01]  /*5ff0*/  FMUL R10, R47.reuse, R15 ;  /* 0x0000000f2f0a7220 */ /* 0x040fe20000400000 */
[----:B------:R-:W-:Y:S01]  /*6000*/  FMUL R15, R47, R20 ;  /* 0x000000142f0f7220 */ /* 0x000fe20000400000 */
[C---:B------:R-:W-:Y:S01]  /*6010*/  FFMA R5, R49.reuse, R55, R5 ;  /* 0x0000003731057223 */ /* 0x040fe20000000005 */
[C---:B------:R-:W-:Y:S01]  /*6020*/  FFMA R6, R49.reuse, R56, R6 ;  /* 0x0000003831067223 */ /* 0x040fe20000000006 */
[C---:B------:R-:W-:Y:S01]  /*6030*/  FFMA R7, R49.reuse, R57, R7 ;  /* 0x0000003931077223 */ /* 0x040fe20000000007 */
[C---:B------:R-:W-:Y:S01]  /*6040*/  FFMA R8, R49.reuse, R58, R8 ;  /* 0x0000003a31087223 */ /* 0x040fe20000000008 */
[--C-:B------:R-:W-:Y:S02]  /*6050*/  HADD2.F32 R63, -RZ, R64.reuse.H0_H0 ;  /* 0x20000040ff3f7230 */ /* 0x100fe40000004100 */
[C---:B------:R-:W-:Y:S01]  /*6060*/  FFMA R9, R49.reuse, R59, R9 ;  /* 0x0000003b31097223 */ /* 0x040fe20000000009 */
[----:B------:R-:W-:Y:S01]  /*6070*/  F2FP.SATFINITE.E4M3.F32.PACK_AB_MERGE_C R5, R6, R5, RZ ;  /* 0x000000050605723e */ /* 0x000fe200048070ff */
[C---:B------:R-:W-:Y:S01]  /*6080*/  FFMA R10, R49.reuse, R60, R10 ;  /* 0x0000003c310a7223 */ /* 0x040fe2000000000a */
[C---:B------:R-:W-:Y:S01]  /*6090*/  FFMA R11, R49.reuse, R61, R11 ;  /* 0x0000003d310b7223 */ /* 0x040fe2000000000b */
[----:B------:R-:W-:Y:S01]  /*60a0*/  FFMA R12, R49, R62, R12 ;  /* 0x0000003e310c7223 */ /* 0x000fe2000000000c */
[C---:B------:R-:W-:Y:S01]  /*60b0*/  FMUL R20, R47.reuse, R25 ;  /* 0x000000192f147220 */ /* 0x040fe20000400000 */
[C---:B------:R-:W-:Y:S01]  /*60c0*/  FMUL R25, R47.reuse, R30 ;  /* 0x0000001e2f197220 */ /* 0x040fe20000400000 */
[C---:B------:R-:W-:Y:S01]  /*60d0*/  FMUL R30, R47.reuse, R35 ;  /* 0x000000232f1e7220 */ /* 0x040fe20000400000 */
[----:B------:R-:W-:Y:S01]  /*60e0*/  F2FP.SATFINITE.E4M3.F32.PACK_AB_MERGE_C R9, R10, R9, RZ ;  /* 0x000000090a09723e */ /* 0x000fe200048070ff */
[----:B------:R-:W-:Y:S02]  /*60f0*/  HADD2.F32 R64, -RZ, R64.H1_H1 ;  /* 0x30000040ff407230 */ /* 0x000fe40000004100 */
[C---:B------:R-:W-:Y:S01]  /*6100*/  FMUL R13, R47.reuse, R18 ;  /* 0x000000122f0d7220 */ /* 0x040fe20000400000 */
[C---:B------:R-:W-:Y:S01]  /*6110*/  FMUL R14, R47.reuse, R19 ;  /* 0x000000132f0e7220 */ /* 0x040fe20000400000 */
[C---:B------:R-:W-:Y:S01]  /*6120*/  FMUL R17, R47.reuse, R22 ;  /* 0x000000162f117220 */ /* 0x040fe20000400000 */
[----:B------:R-:W-:Y:S01]  /*6130*/  FMUL R18, R47, R23 ;  /* 0x000000172f127220 */ /* 0x000fe20000400000 */
[C---:B------:R-:W-:Y:S01]  /*6140*/  FFMA R13, R49.reuse, R63, R13 ;  /* 0x0000003f310d7223 */ /* 0x040fe2000000000d */
[C---:B------:R-:W-:Y:S01]  /*6150*/  FFMA R14, R49.reuse, R64, R14 ;  /* 0x00000040310e7223 */ /* 0x040fe2000000000e */
[----:B------:R-:W-:Y:S01]  /*6160*/  FFMA R15, R49, R65, R15 ;  /* 0x00000041310f7223 */ /* 0x000fe2000000000f */
[----:B------:R-:W-:Y:S01]  /*6170*/  FMUL R19, R47, R24 ;  /* 0x000000182f137220 */ /* 0x000fe20000400000 */
[C---:B------:R-:W-:Y:S01]  /*6180*/  FFMA R16, R49.reuse, R66, R16 ;  /* 0x0000004231107223 */ /* 0x040fe20000000010 */
[----:B------:R-:W-:Y:S01]  /*6190*/  FFMA R17, R49, R67, R17 ;  /* 0x0000004331117223 */ /* 0x000fe20000000011 */
[----:B------:R-:W-:Y:S01]  /*61a0*/  F2FP.SATFINITE.E4M3.F32.PACK_AB_MERGE_C R13, R14, R13, RZ ;  /* 0x0000000d0e0d723e */ /* 0x000fe200048070ff */
[C---:B------:R-:W-:Y:S01]  /*61b0*/  FMUL R21, R47.reuse, R26 ;  /* 0x0000001a2f157220 */ /* 0x040fe20000400000 */
[----:B------:R-:W-:Y:S01]  /*61c0*/  FMUL R22, R47, R27 ;  /* 0x0000001b2f167220 */ /* 0x000fe20000400000 */
[C---:B------:R-:W-:Y:S01]  /*61d0*/  FFMA R18, R49.reuse, R68, R18 ;  /* 0x0000004431127223 */ /* 0x040fe20000000012 */
[----:B------:R-:W-:Y:S01]  /*61e0*/  FFMA R19, R49, R69, R19 ;  /* 0x0000004531137223 */ /* 0x000fe20000000013 */
[----:B------:R-:W-:Y:S01]  /*61f0*/  FMUL R23, R47, R28 ;  /* 0x0000001c2f177220 */ /* 0x000fe20000400000 */
[----:B------:R-:W-:Y:S01]  /*6200*/  FFMA R20, R49, R70, R20 ;  /* 0x0000004631147223 */ /* 0x000fe20000000014 */
[----:B------:R-:W-:Y:S01]  /*6210*/  FMUL R24, R47, R29 ;  /* 0x0000001d2f187220 */ /* 0x000fe20000400000 */
[C---:B------:R-:W-:Y:S01]  /*6220*/  FFMA R21, R49.reuse, R71, R21 ;  /* 0x0000004731157223 */ /* 0x040fe20000000015 */
[----:B------:R-:W-:Y:S01]  /*6230*/  FFMA R22, R49, R72, R22 ;  /* 0x0000004831167223 */ /* 0x000fe20000000016 */
[C---:B------:R-:W-:Y:S01]  /*6240*/  FMUL R26, R47.reuse, R31 ;  /* 0x0000001f2f1a7220 */ /* 0x040fe20000400000 */
[----:B------:R-:W-:Y:S01]  /*6250*/  FMUL R27, R47, R32 ;  /* 0x000000202f1b7220 */ /* 0x000fe20000400000 */
[----:B------:R-:W-:Y:S01]  /*6260*/  FFMA R23, R49, R73, R23 ;  /* 0x0000004931177223 */ /* 0x000fe20000000017 */
[----:B------:R-:W-:Y:S01]  /*6270*/  FMUL R28, R47, R33 ;  /* 0x000000212f1c7220 */ /* 0x000fe20000400000 */
[----:B------:R-:W-:Y:S01]  /*6280*/  FFMA R24, R49, R74, R24 ;  /* 0x0000004a31187223 */ /* 0x000fe20000000018 */
[----:B------:R-:W-:Y:S01]  /*6290*/  FMUL R29, R47, R34 ;  /* 0x000000222f1d7220 */ /* 0x000fe20000400000 */
[C---:B------:R-:W-:Y:S01]  /*62a0*/  FFMA R25, R49.reuse, R75, R25 ;  /* 0x0000004b31197223 */ /* 0x040fe20000000019 */
[C---:B------:R-:W-:Y:S01]  /*62b0*/  FFMA R26, R49.reuse, R76, R26 ;  /* 0x0000004c311a7223 */ /* 0x040fe2000000001a */
[C---:B------:R-:W-:Y:S01]  /*62c0*/  FFMA R27, R49.reuse, R50, R27 ;  /* 0x00000032311b7223 */ /* 0x040fe2000000001b */
[C---:B------:R-:W-:Y:S01]  /*62d0*/  FFMA R28, R49.reuse, R51, R28 ;  /* 0x00000033311c7223 */ /* 0x040fe2000000001c */
[----:B------:R-:W-:Y:S01]  /*62e0*/  F2FP.SATFINITE.E4M3.F32.PACK_AB_MERGE_C R17, R18, R17, RZ ;  /* 0x000000111211723e */ /* 0x000fe200048070ff */
[C---:B------:R-:W-:Y:S01]  /*62f0*/  FFMA R29, R49.reuse, R52, R29 ;  /* 0x00000034311d7223 */ /* 0x040fe2000000001d */
[----:B------:R-:W-:Y:S01]  /*6300*/  F2FP.SATFINITE.E4M3.F32.PACK_AB_MERGE_C R21, R22, R21, RZ ;  /* 0x000000151615723e */ /* 0x000fe200048070ff */
[----:B------:R-:W-:Y:S01]  /*6310*/  FFMA R30, R49, R77, R30 ;  /* 0x0000004d311e7223 */ /* 0x000fe2000000001e */
[----:B------:R-:W-:Y:S02]  /*6320*/  F2FP.SATFINITE.E4M3.F32.PACK_AB_MERGE_C R32, R2, R0, R78 ;  /* 0x000000000220723e */ /* 0x000fe4000480704e */
[----:B------:R-:W-:Y:S02]  /*6330*/  F2FP.SATFINITE.E4M3.F32.PACK_AB_MERGE_C R33, R4, R3, R5 ;  /* 0x000000030421723e */ /* 0x000fe40004807005 */
[----:B------:R-:W-:Y:S02]  /*6340*/  F2FP.SATFINITE.E4M3.F32.PACK_AB_MERGE_C R34, R8, R7, R9 ;  /* 0x000000070822723e */ /* 0x000fe40004807009 */
[----:B------:R-:W-:Y:S02]  /*6350*/  F2FP.SATFINITE.E4M3.F32.PACK_AB_MERGE_C R35, R12, R11, R13 ;  /* 0x0000000b0c23723e */ /* 0x000fe4000480700d */
[----:B------:R-:W-:Y:S02]  /*6360*/  F2FP.SATFINITE.E4M3.F32.PACK_AB_MERGE_C R16, R16, R15, R17 ;  /* 0x0000000f1010723e */ /* 0x000fe40004807011 */
[----:B------:R-:W-:Y:S01]  /*6370*/  F2FP.SATFINITE.E4M3.F32.PACK_AB_MERGE_C R17, R20, R19, R21 ;  /* 0x000000131411723e */ /* 0x000fe20004807015 */
[----:B------:R1:W-:Y:S01]  /*6380*/  STS.128 [R100+UR49+0x4200], R32 ;  /* 0x0042002064007988 */ /* 0x0003e20008000c31 */
[----:B------:R-:W-:Y:S02]  /*6390*/  F2FP.SATFINITE.E4M3.F32.PACK_AB_MERGE_C R18, R26, R25, RZ ;  /* 0x000000191a12723e */ /* 0x000fe400048070ff */
[----:B------:R-:W-:Y:S02]  /*63a0*/  F2FP.SATFINITE.E4M3.F32.PACK_AB_MERGE_C R19, R30, R29, RZ ;  /* 0x0000001d1e13723e */ /* 0x000fe400048070ff */
[----:B------:R-:W-:Y:S02]  /*63b0*/  F2FP.SATFINITE.E4M3.F32.PACK_AB_MERGE_C R18, R24, R23, R18 ;  /* 0x000000171812723e */ /* 0x000fe40004807012 */
[----:B------:R-:W-:Y:S02]  /*63c0*/  F2FP.SATFINITE.E4M3.F32.PACK_AB_MERGE_C R19, R28, R27, R19 ;  /* 0x0000001b1c13723e */ /* 0x000fe40004807013 */
[----:B------:R-:W-:Y:S02]  /*63d0*/  LEA R0, R105, UR49, 0x3 ;  /* 0x0000003169007c11 */ /* 0x000fe4000f8e18ff */
[----:B------:R-:W-:Y:S01]  /*63e0*/  @P6 SHF.L.U32 R2, R104, 0x1f, RZ ;  /* 0x0000001f68026819 */ /* 0x000fe200000006ff */
[----:B------:R1:W-:Y:S01]  /*63f0*/  STS.128 [R114+0x4210], R16 ;  /* 0x0042101072007388 */ /* 0x0003e20000000c00 */
[----:B------:R-:W-:Y:S01]  /*6400*/  @!PT LDS RZ, [RZ] ;  /* 0x00000000fffff984 */ /* 0x000fe20000000800 */
[----:B------:R-:W-:Y:S01]  /*6410*/  @!PT LDS RZ, [RZ] ;  /* 0x00000000fffff984 */ /* 0x000fe20000000800 */
[----:B------:R-:W-:Y:S01]  /*6420*/  @!PT LDS RZ, [RZ] ;  /* 0x00000000fffff984 */ /* 0x000fe20000000800 */
[----:B------:R-:W-:Y:S01]  /*6430*/  @!PT LDS RZ, [RZ] ;  /* 0x00000000fffff984 */ /* 0x000fe20000000800 */
[----:B------:R2:W-:Y:S07]  /*6440*/  MEMBAR.ALL.CTA ;  /* 0x0000000000007992 */ /* 0x0005ee0000008000 */
[----:B--2---:R-:W2:Y:S02]  /*6450*/  FENCE.VIEW.ASYNC.S ;  /* 0x00000000000073c6 */ /* 0x004ea40000000000 */
[----:B--2---:R-:W-:Y:S06]  /*6460*/  BAR.SYNC.DEFER_BLOCKING 0x1, 0x80 ;  /* 0x0042000000007b1d */ /* 0x004fec0000010000 */
[----:B------:R-:W-:Y:S05]  /*6470*/  @P0 BRA `(.L_x_99) ;  /* 0x0000000000280947 */ /* 0x000fea0003800000 */
[----:B------:R-:W-:Y:S02]  /*6480*/  UIADD3 UR4, UPT, UPT, UR49, 0x4200, URZ ;  /* 0x0000420031047890 */ /* 0x000fe4000fffe0ff */
[----:B------:R-:W-:Y:S01]  /*6490*/  UIADD3 UR6, UP0, UPT, UR52, 0x680, URZ ;  /* 0x0000068034067890 */ /* 0x000fe2000ff1e0ff */
[----:B------:R-:W-:Y:S03]  /*64a0*/  UMOV UR43, UR36 ;  /* 0x00000024002b7c82 */ /* 0x000fe60008000000 */
[----:B------:R-:W-:Y:S01]  /*64b0*/  MOV R109, UR4 ;  /* 0x00000004006d7c02 */ /* 0x000fe20008000f00 */
[----:B------:R-:W-:Y:S03]  /*64c0*/  UIADD3.X UR7, UPT, UPT, URZ, UR53, URZ, UP0, !UPT ;  /* 0x00000035ff077290 */ /* 0x000fe600087fe4ff */
[----:B------:R-:W-:Y:S11]  /*64d0*/  R2UR UR40, R109 ;  /* 0x000000006d2872ca */ /* 0x000ff600000e0000 */
[----:B------:R-:W-:Y:S02]  /*64e0*/  @!UPT UIADD3 URZ, UPT, UPT, URZ, URZ, URZ ;  /* 0x000000fffffff290 */ /* 0x000fe4000fffe0ff */
[----:B------:R2:W-:Y:S01]  /*64f0*/  UTMASTG.3D [UR40], [UR6] ;  /* 0x00000028060073b5 */ /* 0x0005e20008010000 */
[----:B------:R0:W-:Y:S01]  /*6500*/  UTMACMDFLUSH ;  /* 0x00000000000079b7 */ /* 0x0001e20000000000 */
[----:B--2---:R-:W-:Y:S04]  /*6510*/  DEPBAR.LE SB0, 0x1 ;  /* 0x000080400000791a */ /* 0x004fe80000000000 */
.L_x_99:
[----:B------:R-:W-:Y:S05]  /*6520*/  BSYNC.RECONVERGENT B0 ;  /* 0x0000000000007941 */ /* 0x000fea0003800200 */
.L_x_98:
[----:B------:R-:W-:Y:S06]  /*6530*/  BAR.SYNC.DEFER_BLOCKING 0x1, 0x80 ;  /* 0x0042000000007b1d */ /* 0x000fec0000010000 */
[----:B------:R-:W2:Y:S01]  /*6540*/  @P6 SYNCS.PHASECHK.TRANS64.TRYWAIT P0, [R0+URZ+0x40], R2 ;  /* 0x00004002000065a7 */ /* 0x000ea200080011ff */
[----:B------:R-:W-:Y:S01]  /*6550*/  BSSY B1, `(.L_x_100) ;  /* 0x0000021000017945 */ /* 0x000fe20003800000 */
[----:B--2---:R-:W-:Y:S03]  /*6560*/  @P6 SEL R115, RZ, 0x1, !P0 ;  /* 0x00000001ff736807 */ /* 0x004fe60004000000 */
[----:B------:R-:W-:Y:S05]  /*6570*/  @!P6 BRA `(.L_x_101) ;  /* 0x000000000078e947 */ /* 0x000fea0003800000 */
[----:B------:R-:W-:Y:S01]  /*6580*/  ISETP.NE.AND P1, PT, R116, RZ, PT ;  /* 0x000000ff7400720c */ /* 0x000fe20003f25270 */
[----:B------:R-:W-:Y:S01]  /*6590*/  BSSY B0, `(.L_x_102) ;  /* 0x0000009000007945 */ /* 0x000fe20003800000 */
[----:B------:R-:W-:Y:S11]  /*65a0*/  ISETP.NE.AND P0, PT, R115, RZ, PT ;  /* 0x000000ff7300720c */ /* 0x000ff60003f05270 */
[----:B------:R-:W-:Y:S05]  /*65b0*/  @P1 IMAD R2, R105, 0x1000, R100 ;  /* 0x0000100069021824 */ /* 0x000fea00078e0264 */
[----:B------:R-:W-:Y:S05]  /*65c0*/  @P1 IADD3 R4, PT, PT, R2, UR49, RZ ;  /* 0x0000003102041c10 */ /* 0x000fea000fffe0ff */
[----:B------:R-:W-:Y:S01]  /*65d0*/  @P1 IMAD.IADD R4, R4, 0x1, R117 ;  /* 0x0000000104041824 */ /* 0x000fe200078e0275 */
[----:B------:R-:W-:Y:S06]  /*65e0*/  @P0 BRA `(.L_x_103) ;  /* 0x00000000000c0947 */ /* 0x000fec0003800000 */
[----:B------:R-:W-:Y:S04]  /*65f0*/  SHF.L.U32 R3, R104, 0x1f, RZ ;  /* 0x0000001f68037819 */ /* 0x000fe800000006ff */
[----:B------:R-:W2:Y:S02]  /*6600*/  SYNCS.PHASECHK.TRANS64.TRYWAIT P0, [R0+URZ+0x40], R3 ;  /* 0x00004003000075a7 */ /* 0x000ea400080011ff */
[----:B--2---:R-:W-:Y:S05]  /*6610*/  @!P0 BRA `(.L_x_104) ;  /* 0x0000003000cc8947 */ /* 0x004fea0003800000 */
.L_x_103:
[----:B------:R-:W-:Y:S05]  /*6620*/  BSYNC B0 ;  /* 0x0000000000007941 */ /* 0x000fea0003800000 */
.L_x_102:
[----:B------:R-:W-:Y:S01]  /*6630*/  ISETP.NE.AND P0, PT, R116, RZ, PT ;  /* 0x000000ff7400720c */ /* 0x000fe20003f05270 */
[----:B------:R-:W-:Y:S11]  /*6640*/  VIADD R105, R105, 0x1 ;  /* 0x0000000169697836 */ /* 0x000ff60000000000 */
[----:B------:R-:W-:Y:S01]  /*6650*/  @!UPT UIADD3 URZ, UPT, UPT, URZ, URZ, URZ ;  /* 0x000000fffffff290 */ /* 0x000fe2000fffe0ff */
[----:B------:R3:W4:Y:S04]  /*6660*/  @P0 LDS.128 R80, [R2+UR49+0x200] ;  /* 0x0002003102500984 */ /* 0x0007280008000c00 */
[----:B------:R1:W1:Y:S01]  /*6670*/  @P0 LDS.128 R84, [R4+0x210] ;  /* 0x0002100004540984 */ /* 0x0002620000000c00 */
        /* <DEDUP_REMOVED lines=8> */
[----:B---3--:R-:W-:Y:S02]  /*6700*/  VIADD R2, R0, 0x60 ;  /* 0x0000006000027836 */ /* 0x008fe40000000000 */
[----:B--2---:R-:W-:Y:S05]  /*6710*/  IMAD.U32 R0, RZ, RZ, UR37 ;  /* 0x00000025ff007e24 */ /* 0x004fea000f8e00ff */
[----:B------:R-:W-:Y:S04]  /*6720*/  PRMT R0, R0, 0x654, R2 ;  /* 0x0000065400007816 */ /* 0x000fe80000000002 */
[----:B-----5:R2:W-:Y:S02]  /*6730*/  SYNCS.ARRIVE.TRANS64.RED.A1T0 RZ, [R0+URZ], RZ ;  /* 0x000000ff00ff79a7 */ /* 0x0205e400081004ff */
[----:B--2---:R-:W-:Y:S04]  /*6740*/  SEL R0, RZ, 0x1, P0 ;  /* 0x00000001ff007807 */ /* 0x004fe80000000000 */
[----:B-1--4-:R-:W-:Y:S02]  /*6750*/  LOP3.LUT R104, R104, R0, RZ, 0x3c, !PT ;  /* 0x0000000068687212 */ /* 0x012fe400078e3cff */
.L_x_101:
[----:B------:R-:W-:Y:S05]  /*6760*/  BSYNC B1 ;  /* 0x0000000000017941 */ /* 0x000fea0003800000 */
.L_x_100:
[----:B------:R-:W-:Y:S05]  /*6770*/  VIADD R0, R48, 0x40 ;  /* 0x0000004030007836 */ /* 0x000fea0000000000 */
[----:B------:R-:W-:Y:S04]  /*6780*/  SHF.R.U32.HI R0, RZ, 0x15, R0 ;  /* 0x00000015ff007819 */ /* 0x000fe80000011600 */
[----:B------:R-:W-:Y:S11]  /*6790*/  LOP3.LUT P0, RZ, R0, 0x3, R101, 0x48, !PT ;  /* 0x0000000300ff7812 */ /* 0x000ff60007804865 */
[----:B------:R-:W-:Y:S02]  /*67a0*/  @!UPT UIADD3 URZ, UPT, UPT, URZ, URZ, URZ ;  /* 0x000000fffffff290 */ /* 0x000fe4000fffe0ff */
[----:B------:R-:W-:Y:S05]  /*67b0*/  @!P0 BRA `(.L_x_105) ;  /* 0x0000000000408947 */ /* 0x000fea0003800000 */
[----:B------:R-:W2:Y:S01]  /*67c0*/  LDCU.64 UR8, c[0x4][0x78] ;  /* 0x01000f00ff0877ac */ /* 0x000ea20008000a00 */
[----:B------:R-:W-:Y:S01]  /*67d0*/  MOV R3, 0x0 ;  /* 0x0000000000037802 */ /* 0x000fe20000000f00 */
[----:B------:R-:W-:Y:S02]  /*67e0*/  HFMA2 R12, -RZ, RZ, 0, 5.9604644775390625e-08 ;  /* 0x00000001ff0c7431 */ /* 0x000fe400000001ff */
[----:B------:R-:W-:Y:S02]  /*67f0*/  IMAD.MOV.U32 R8, RZ, RZ, 0x192 ;  /* 0x00000192ff087424 */ /* 0x000fe400078e00ff */
[----:B------:R-:W-:Y:S01]  /*6800*/  IMAD.MOV.U32 R13, RZ, RZ, RZ ;  /* 0x000000ffff0d7224 */ /* 0x000fe200078e00ff */
[----:B------:R-:W3:Y:S01]  /*6810*/  LDCU.64 UR6, c[0x4][0x80] ;  /* 0x01001000ff0677ac */ /* 0x000ee20008000a00 */
[----:B------:R-:W4:Y:S01]  /*6820*/  LDC.64 R2, c[0x4][R3] ;  /* 0x0100000003027b82 */ /* 0x000f220000000a00 */
[----:B------:R-:W5:Y:S01]  /*6830*/  LDCU.64 UR4, c[0x4][0x18] ;  /* 0x01000300ff0477ac */ /* 0x000f620008000a00 */
[----:B--2---:R-:W-:Y:S01]  /*6840*/  MOV R5, UR9 ;  /* 0x0000000900057c02 */ /* 0x004fe20008000f00 */
[----:B------:R-:W-:Y:S01]  /*6850*/  IMAD.U32 R4, RZ, RZ, UR8 ;  /* 0x00000008ff047e24 */ /* 0x000fe2000f8e00ff */
[----:B---3--:R-:W-:Y:S01]  /*6860*/  MOV R7, UR7 ;  /* 0x0000000700077c02 */ /* 0x008fe20008000f00 */
[----:B------:R-:W-:Y:S01]  /*6870*/  IMAD.U32 R6, RZ, RZ, UR6 ;  /* 0x00000006ff067e24 */ /* 0x000fe2000f8e00ff */
[----:B-----5:R-:W-:Y:S01]  /*6880*/  MOV R11, UR5 ;  /* 0x00000005000b7c02 */ /* 0x020fe20008000f00 */
[----:B------:R-:W-:Y:S02]  /*6890*/  IMAD.U32 R10, RZ, RZ, UR4 ;  /* 0x00000004ff0a7e24 */ /* 0x000fe4000f8e00ff */
[----:B------:R-:W-:Y:S07]  /*68a0*/  LEPC R20, `(.L_x_105) ;  /* 0x000000001014794e */ /* 0x000fee0000000000 */
[----:B-1--4-:R-:W-:Y:S05]  /*68b0*/  CALL.ABS.NOINC R2 ;  /* 0x0000000002007343 */ /* 0x012fea0003c00000 */
.L_x_105:
[-C--:B------:R-:W-:Y:S01]  /*68c0*/  F2FP.F16.E4M3.UNPACK_B R0, R81.reuse ;  /* 0x00000051ff00723e */ /* 0x080fe200020006ff */
[----:B------:R-:W-:Y:S05]  /*68d0*/  WARPSYNC.ALL ;  /* 0x0000000000007948 */ /* 0x000fea0003800000 */
[----:B------:R-:W-:Y:S01]  /*68e0*/  R2UR UR4, R48 ;  /* 0x00000000300472ca */ /* 0x000fe200000e0000 */
[--C-:B------:R-:W-:Y:S01]  /*68f0*/  HADD2.F32 R54, -RZ, R0.reuse.H0_H0 ;  /* 0x20000000ff367230 */ /* 0x100fe20000004100 */
[-C--:B------:R-:W-:Y:S01]  /*6900*/  F2FP.F16.E4M3.UNPACK_B R2, R80.reuse.H1 ;  /* 0x00000050ff02723e */ /* 0x080fe200030006ff */
[----:B------:R-:W-:Y:S01]  /*6910*/  HADD2.F32 R55, -RZ, R0.H1_H1 ;  /* 0x30000000ff377230 */ /* 0x000fe20000004100 */
[----:B------:R-:W-:Y:S01]  /*6920*/  F2FP.F16.E4M3.UNPACK_B R0, R81.H1 ;  /* 0x00000051ff00723e */ /* 0x000fe200030006ff */
[----:B------:R-:W-:Y:S01]  /*6930*/  BSSY.RECONVERGENT B0, `(.L_x_106) ;  /* 0x0000095000007945 */ /* 0x000fe20003800200 */
[----:B------:R-:W-:Y:S01]  /*6940*/  F2FP.F16.E4M3.UNPACK_B R3, R80 ;  /* 0x00000050ff03723e */ /* 0x000fe200020006ff */
[----:B------:R-:W-:Y:S01]  /*6950*/  HADD2.F32 R52, -RZ, R2.H0_H0 ;  /* 0x20000002ff347230 */ /* 0x000fe20000004100 */
[----:B------:R-:W-:Y:S01]  /*6960*/  ISETP.NE.AND P0, PT, R110, RZ, PT ;  /* 0x000000ff6e00720c */ /* 0x000fe20003f05270 */
[--C-:B------:R-:W-:Y:S01]  /*6970*/  HADD2.F32 R56, -RZ, R0.reuse.H0_H0 ;  /* 0x20000000ff387230 */ /* 0x100fe20000004100 */
[----:B------:R-:W-:Y:S01]  /*6980*/  ISETP.NE.AND P6, PT, R118, RZ, PT ;  /* 0x000000ff7600720c */ /* 0x000fe20003fc5270 */
[----:B------:R-:W-:Y:S01]  /*6990*/  HADD2.F32 R57, -RZ, R0.H1_H1 ;  /* 0x30000000ff397230 */ /* 0x000fe20000004100 */
[-C--:B------:R-:W-:Y:S01]  /*69a0*/  F2FP.F16.E4M3.UNPACK_B R0, R83.reuse ;  /* 0x00000053ff00723e */ /* 0x080fe200020006ff */
[----:B-1----:R-:W-:Y:S01]  /*69b0*/  LDTM.16dp32bit_t0_t15.x32 R4, tmem[UR4+0x40] ;  /* 0x00004004000479ee */ /* 0x002fe20008a80000 */
[----:B------:R-:W1:Y:S01]  /*69c0*/  LDTM.16dp32bit_t16_t31.x32 R4, tmem[UR4+0x60] ;  /* 0x00006004000479ee */ /* 0x000e620008aa0000 */
[----:B------:R-:W-:Y:S01]  /*69d0*/  HADD2.F32 R53, -RZ, R2.H1_H1 ;  /* 0x30000002ff357230 */ /* 0x000fe20000004100 */
[----:B------:R-:W-:Y:S01]  /*69e0*/  F2FP.F16.E4M3.UNPACK_B R2, R82.H1 ;  /* 0x00000052ff02723e */ /* 0x000fe200030006ff */
[--C-:B------:R-:W-:Y:S02]  /*69f0*/  HADD2.F32 R50, -RZ, R3.reuse.H0_H0 ;  /* 0x20000003ff327230 */ /* 0x100fe40000004100 */
[--C-:B------:R-:W-:Y:S02]  /*6a00*/  HADD2.F32 R62, -RZ, R0.reuse.H0_H0 ;  /* 0x20000000ff3e7230 */ /* 0x100fe40000004100 */
[----:B------:R-:W-:Y:S01]  /*6a10*/  HADD2.F32 R63, -RZ, R0.H1_H1 ;  /* 0x30000000ff3f7230 */ /* 0x000fe20000004100 */
[----:B------:R-:W-:Y:S01]  /*6a20*/  F2FP.F16.E4M3.UNPACK_B R0, R84.H1 ;  /* 0x00000054ff00723e */ /* 0x000fe200030006ff */
[--C-:B------:R-:W-:Y:S02]  /*6a30*/  HADD2.F32 R60, -RZ, R2.reuse.H0_H0 ;  /* 0x20000002ff3c7230 */ /* 0x100fe40000004100 */
[----:B------:R-:W-:Y:S01]  /*6a40*/  HADD2.F32 R61, -RZ, R2.H1_H1 ;  /* 0x30000002ff3d7230 */ /* 0x000fe20000004100 */
[----:B------:R-:W-:Y:S01]  /*6a50*/  F2FP.F16.E4M3.UNPACK_B R2, R83.H1 ;  /* 0x00000053ff02723e */ /* 0x000fe200030006ff */
[----:B------:R-:W-:Y:S01]  /*6a60*/  HADD2.F32 R51, -RZ, R3.H1_H1 ;  /* 0x30000003ff337230 */ /* 0x000fe20000004100 */
[----:B------:R-:W-:Y:S01]  /*6a70*/  F2FP.F16.E4M3.UNPACK_B R3, R82 ;  /* 0x00000052ff03723e */ /* 0x000fe200020006ff */
[--C-:B------:R-:W-:Y:S02]  /*6a80*/  HADD2.F32 R68, -RZ, R0.reuse.H0_H0 ;  /* 0x20000000ff447230 */ /* 0x100fe40000004100 */
[----:B------:R-:W-:Y:S01]  /*6a90*/  HADD2.F32 R69, -RZ, R0.H1_H1 ;  /* 0x30000000ff457230 */ /* 0x000fe20000004100 */
[-C--:B------:R-:W-:Y:S01]  /*6aa0*/  F2FP.F16.E4M3.UNPACK_B R0, R85.reuse.H1 ;  /* 0x00000055ff00723e */ /* 0x080fe200030006ff */
[--C-:B------:R-:W-:Y:S02]  /*6ab0*/  HADD2.F32 R64, -RZ, R2.reuse.H0_H0 ;  /* 0x20000002ff407230 */ /* 0x100fe40000004100 */
[----:B------:R-:W-:Y:S01]  /*6ac0*/  HADD2.F32 R65, -RZ, R2.H1_H1 ;  /* 0x30000002ff417230 */ /* 0x000fe20000004100 */
[----:B------:R-:W-:Y:S01]  /*6ad0*/  F2FP.F16.E4M3.UNPACK_B R2, R85 ;  /* 0x00000055ff02723e */ /* 0x000fe200020006ff */
[--C-:B------:R-:W-:Y:S02]  /*6ae0*/  HADD2.F32 R58, -RZ, R3.reuse.H0_H0 ;  /* 0x20000003ff3a7230 */ /* 0x100fe40000004100 */
[C---:B-1----:R-:W-:Y:S01]  /*6af0*/  FMUL R7, R47.reuse, R7 ;  /* 0x000000072f077220 */ /* 0x042fe20000400000 */
[----:B------:R-:W-:Y:S01]  /*6b00*/  HADD2.F32 R59, -RZ, R3.H1_H1 ;  /* 0x30000003ff3b7230 */ /* 0x000fe20000004100 */
[----:B------:R-:W-:Y:S01]  /*6b10*/  F2FP.F16.E4M3.UNPACK_B R3, R84 ;  /* 0x00000054ff03723e */ /* 0x000fe200020006ff */
[--C-:B------:R-:W-:Y:S02]  /*6b20*/  HADD2.F32 R72, -RZ, R0.reuse.H0_H0 ;  /* 0x20000000ff487230 */ /* 0x100fe40000004100 */
[C---:B------:R-:W-:Y:S01]  /*6b30*/  FMUL R11, R47.reuse, R11 ;  /* 0x0000000b2f0b7220 */ /* 0x040fe20000400000 */
[----:B------:R-:W-:Y:S01]  /*6b40*/  HADD2.F32 R73, -RZ, R0.H1_H1 ;  /* 0x30000000ff497230 */ /* 0x000fe20000004100 */
[----:B------:R-:W-:Y:S01]  /*6b50*/  F2FP.F16.E4M3.UNPACK_B R0, R87 ;  /* 0x00000057ff00723e */ /* 0x000fe200020006ff */
[--C-:B------:R-:W-:Y:S02]  /*6b60*/  HADD2.F32 R70, -RZ, R2.reuse.H0_H0 ;  /* 0x20000002ff467230 */ /* 0x100fe40000004100 */
[C---:B------:R-:W-:Y:S01]  /*6b70*/  FMUL R15, R47.reuse, R15 ;  /* 0x0000000f2f0f7220 */ /* 0x040fe20000400000 */
[----:B------:R-:W-:Y:S01]  /*6b80*/  HADD2.F32 R71, -RZ, R2.H1_H1 ;  /* 0x30000002ff477230 */ /* 0x000fe20000004100 */
[-C--:B------:R-:W-:Y:S01]  /*6b90*/  F2FP.F16.E4M3.UNPACK_B R2, R86.reuse.H1 ;  /* 0x00000056ff02723e */ /* 0x080fe200030006ff */
[--C-:B------:R-:W-:Y:S02]  /*6ba0*/  HADD2.F32 R66, -RZ, R3.reuse.H0_H0 ;  /* 0x20000003ff427230 */ /* 0x100fe40000004100 */
[----:B------:R-:W-:Y:S01]  /*6bb0*/  HADD2.F32 R67, -RZ, R3.H1_H1 ;  /* 0x30000003ff437230 */ /* 0x000fe20000004100 */
[----:B------:R-:W-:Y:S01]  /*6bc0*/  F2FP.F16.E4M3.UNPACK_B R3, R86 ;  /* 0x00000056ff03723e */ /* 0x000fe200020006ff */
[--C-:B------:R-:W-:Y:S02]  /*6bd0*/  HADD2.F32 R78, -RZ, R0.reuse.H0_H0 ;  /* 0x20000000ff4e7230 */ /* 0x100fe40000004100 */
[----:B------:R-:W-:Y:S02]  /*6be0*/  HADD2.F32 R79, -RZ, R0.H1_H1 ;  /* 0x30000000ff4f7230 */ /* 0x000fe40000004100 */
[C---:B------:R-:W-:Y:S01]  /*6bf0*/  FMUL R0, R47.reuse, R4 ;  /* 0x000000042f007220 */ /* 0x040fe20000400000 */
[--C-:B------:R-:W-:Y:S02]  /*6c00*/  HADD2.F32 R76, -RZ, R2.reuse.H0_H0 ;  /* 0x20000002ff4c7230 */ /* 0x100fe40000004100 */
[----:B------:R-:W-:Y:S01]  /*6c10*/  FMUL R4, R47, R8 ;  /* 0x000000082f047220 */ /* 0x000fe20000400000 */
[----:B------:R-:W-:Y:S02]  /*6c20*/  HADD2.F32 R77, -RZ, R2.H1_H1 ;  /* 0x30000002ff4d7230 */ /* 0x000fe40000004100 */
[----:B------:R-:W-:Y:S01]  /*6c30*/  FFMA R0, R49, R50, R0 ;  /* 0x0000003231007223 */ /* 0x000fe20000000000 */
[--C-:B------:R-:W-:Y:S02]  /*6c40*/  HADD2.F32 R74, -RZ, R3.reuse.H0_H0 ;  /* 0x20000003ff4a7230 */ /* 0x100fe40000004100 */
[C---:B------:R-:W-:Y:S01]  /*6c50*/  FMUL R2, R47.reuse, R5 ;  /* 0x000000052f027220 */ /* 0x040fe20000400000 */
[----:B------:R-:W-:Y:S02]  /*6c60*/  HADD2.F32 R75, -RZ, R3.H1_H1 ;  /* 0x30000003ff4b7230 */ /* 0x000fe40000004100 */
[C---:B------:R-:W-:Y:S01]  /*6c70*/  FMUL R5, R47.reuse, R9 ;  /* 0x000000092f057220 */ /* 0x040fe20000400000 */
[----:B------:R-:W-:Y:S01]  /*6c80*/  FMUL R8, R47, R12 ;  /* 0x0000000c2f087220 */ /* 0x000fe20000400000 */
[----:B------:R-:W-:Y:S01]  /*6c90*/  FFMA R2, R49, R51, R2 ;  /* 0x0000003331027223 */ /* 0x000fe20000000002 */
[C---:B------:R-:W-:Y:S01]  /*6ca0*/  FMUL R9, R47.reuse, R13 ;  /* 0x0000000d2f097220 */ /* 0x040fe20000400000 */
[C---:B------:R-:W-:Y:S01]  /*6cb0*/  FMUL R12, R47.reuse, R21 ;  /* 0x000000152f0c7220 */ /* 0x040fe20000400000 */
[C---:B------:R-:W-:Y:S01]  /*6cc0*/  FMUL R21, R47.reuse, R30 ;  /* 0x0000001e2f157220 */ /* 0x040fe20000400000 */
[C---:B------:R-:W-:Y:S01]  /*6cd0*/  FMUL R13, R47.reuse, R22 ;  /* 0x000000162f0d7220 */ /* 0x040fe20000400000 */
[C---:B------:R-:W-:Y:S01]  /*6ce0*/  FMUL R22, R47.reuse, R31 ;  /* 0x0000001f2f167220 */ /* 0x040fe20000400000 */
        /* <DEDUP_REMOVED lines=8> */
[C---:B------:R-:W-:Y:S01]  /*6d70*/  FFMA R6, R49.reuse, R56, R6 ;  /* 0x0000003831067223 */ /* 0x040fe20000000006 */
[C---:B------:R-:W-:Y:S01]  /*6d80*/  FFMA R11, R49.reuse, R57, R11 ;  /* 0x00000039310b7223 */ /* 0x040fe2000000000b */
[C---:B------:R-:W-:Y:S01]  /*6d90*/  FFMA R8, R49.reuse, R58, R8 ;  /* 0x0000003a31087223 */ /* 0x040fe20000000008 */
[----:B------:R-:W-:Y:S01]  /*6da0*/  FFMA R9, R49, R59, R9 ;  /* 0x0000003b31097223 */ /* 0x000fe20000000009 */
[----:B------:R-:W-:Y:S01]  /*6db0*/  F2FP.SATFINITE.E4M3.F32.PACK_AB_MERGE_C R52, R7, R3, RZ ;  /* 0x000000030734723e */ /* 0x000fe200048070ff */
[----:B------:R-:W-:Y:S01]  /*6dc0*/  FFMA R10, R49, R60, R10 ;  /* 0x0000003c310a7223 */ /* 0x000fe2000000000a */
[----:B------:R-:W-:Y:S01]  /*6dd0*/  F2FP.SATFINITE.E4M3.F32.PACK_AB_MERGE_C R53, R11, R6, RZ ;  /* 0x000000060b35723e */ /* 0x000fe200048070ff */
[----:B------:R-:W-:Y:S01]  /*6de0*/  FFMA R15, R49, R61, R15 ;  /* 0x0000003d310f7223 */ /* 0x000fe2000000000f */
[C---:B------:R-:W-:Y:S01]  /*6df0*/  FMUL R3, R47.reuse, R16 ;  /* 0x000000102f037220 */ /* 0x040fe20000400000 */
[C---:B------:R-:W-:Y:S01]  /*6e00*/  FMUL R6, R47.reuse, R17 ;  /* 0x000000112f067220 */ /* 0x040fe20000400000 */
[----:B------:R-:W-:Y:S01]  /*6e10*/  F2FP.F16.E4M3.UNPACK_B R51, R87.H1 ;  /* 0x00000057ff33723e */ /* 0x000fe200030006ff */
[----:B------:R-:W-:Y:S01]  /*6e20*/  FMUL R11, R47, R20 ;  /* 0x000000142f0b7220 */ /* 0x000fe20000400000 */
[----:B------:R-:W-:Y:S01]  /*6e30*/  F2FP.SATFINITE.E4M3.F32.PACK_AB_MERGE_C R54, R15, R10, RZ ;  /* 0x0000000a0f36723e */ /* 0x000fe200048070ff */
[C---:B------:R-:W-:Y:S01]  /*6e40*/  FFMA R3, R49.reuse, R62, R3 ;  /* 0x0000003e31037223 */ /* 0x040fe20000000003 */
[----:B------:R-:W-:Y:S01]  /*6e50*/  FFMA R6, R49, R63, R6 ;  /* 0x0000003f31067223 */ /* 0x000fe20000000006 */
[----:B------:R-:W-:Y:S01]  /*6e60*/  FMUL R20, R47, R29 ;  /* 0x0000001d2f147220 */ /* 0x000fe20000400000 */
[----:B------:R-:W-:Y:S01]  /*6e70*/  F2FP.SATFINITE.E4M3.F32.PACK_AB_MERGE_C R29, R5, R4, R53 ;  /* 0x00000004051d723e */ /* 0x000fe20004807035 */
[----:B------:R-:W-:Y:S01]  /*6e80*/  FMUL R10, R47, R19 ;  /* 0x000000132f0a7220 */ /* 0x000fe20000400000 */
[----:B------:R-:W-:Y:S01]  /*6e90*/  F2FP.SATFINITE.E4M3.F32.PACK_AB_MERGE_C R30, R9, R8, R54 ;  /* 0x00000008091e723e */ /* 0x000fe20004807036 */
        /* <DEDUP_REMOVED lines=10> */
[----:B------:R-:W-:Y:S01]  /*6f40*/  FFMA R14, R49, R69, R14 ;  /* 0x00000045310e7223 */ /* 0x000fe2000000000e */
[----:B------:R-:W-:Y:S01]  /*6f50*/  FMUL R18, R47, R27 ;  /* 0x0000001b2f127220 */ /* 0x000fe20000400000 */
[C---:B------:R-:W-:Y:S01]  /*6f60*/  FFMA R15, R49.reuse, R70, R15 ;  /* 0x00000046310f7223 */ /* 0x040fe2000000000f */
[C---:B------:R-:W-:Y:S01]  /*6f70*/  FFMA R16, R49.reuse, R71, R16 ;  /* 0x0000004731107223 */ /* 0x040fe20000000010 */
[C---:B------:R-:W-:Y:S01]  /*6f80*/  FFMA R17, R49.reuse, R72, R17 ;  /* 0x0000004831117223 */ /* 0x040fe20000000011 */
[C---:B------:R-:W-:Y:S01]  /*6f90*/  FFMA R18, R49.reuse, R73, R18 ;  /* 0x0000004931127223 */ /* 0x040fe20000000012 */
[----:B------:R-:W-:Y:S01]  /*6fa0*/  FFMA R19, R49, R74, R19 ;  /* 0x0000004a31137223 */ /* 0x000fe20000000013 */
[----:B------:R-:W-:Y:S01]  /*6fb0*/  FMUL R23, R47, R32 ;  /* 0x000000202f177220 */ /* 0x000fe20000400000 */
[----:B------:R-:W-:Y:S01]  /*6fc0*/  FFMA R20, R49, R75, R20 ;  /* 0x0000004b31147223 */ /* 0x000fe20000000014 */
[----:B------:R-:W-:Y:S01]  /*6fd0*/  FMUL R24, R47, R33 ;  /* 0x000000212f187220 */ /* 0x000fe20000400000 */
[--C-:B------:R-:W-:Y:S02]  /*6fe0*/  HADD2.F32 R50, -RZ, R51.reuse.H0_H0 ;  /* 0x20000033ff327230 */ /* 0x100fe40000004100 */
[----:B------:R-:W-:Y:S01]  /*6ff0*/  FFMA R21, R49, R76, R21 ;  /* 0x0000004c31157223 */ /* 0x000fe20000000015 */
[----:B------:R-:W-:Y:S02]  /*7000*/  HADD2.F32 R51, -RZ, R51.H1_H1 ;  /* 0x30000033ff337230 */ /* 0x000fe40000004100 */
[----:B------:R-:W-:Y:S01]  /*7010*/  FMUL R25, R47, R34 ;  /* 0x000000222f197220 */ /* 0x000fe20000400000 */
[----:B------:R-:W-:Y:S01]  /*7020*/  FFMA R22, R49, R77, R22 ;  /* 0x0000004d31167223 */ /* 0x000fe20000000016 */
[----:B------:R-:W-:Y:S01]  /*7030*/  FMUL R26, R47, R35 ;  /* 0x000000232f1a7220 */ /* 0x000fe20000400000 */
[----:B------:R-:W-:Y:S01]  /*7040*/  F2FP.SATFINITE.E4M3.F32.PACK_AB_MERGE_C R7, R10, R7, RZ ;  /* 0x000000070a07723e */ /* 0x000fe200048070ff */
[C---:B------:R-:W-:Y:S01]  /*7050*/  FFMA R23, R49.reuse, R78, R23 ;  /* 0x0000004e31177223 */ /* 0x040fe20000000017 */
[C---:B------:R-:W-:Y:S01]  /*7060*/  FFMA R24, R49.reuse, R79, R24 ;  /* 0x0000004f31187223 */ /* 0x040fe20000000018 */
[C---:B------:R-:W-:Y:S01]  /*7070*/  FFMA R25, R49.reuse, R50, R25 ;  /* 0x0000003231197223 */ /* 0x040fe20000000019 */
[----:B------:R-:W-:Y:S01]  /*7080*/  FFMA R26, R49, R51, R26 ;  /* 0x00000033311a7223 */ /* 0x000fe2000000001a */
[----:B------:R-:W-:Y:S02]  /*7090*/  F2FP.SATFINITE.E4M3.F32.PACK_AB_MERGE_C R28, R2, R0, R52 ;  /* 0x00000000021c723e */ /* 0x000fe40004807034 */
[----:B------:R-:W-:Y:S02]  /*70a0*/  F2FP.SATFINITE.E4M3.F32.PACK_AB_MERGE_C R31, R6, R3, R7 ;  /* 0x00000003061f723e */ /* 0x000fe40004807007 */
[----:B------:R-:W-:Y:S02]  /*70b0*/  F2FP.SATFINITE.E4M3.F32.PACK_AB_MERGE_C R13, R14, R13, RZ ;  /* 0x0000000d0e0d723e */ /* 0x000fe400048070ff */
[----:B------:R-:W-:Y:S01]  /*70c0*/  F2FP.SATFINITE.E4M3.F32.PACK_AB_MERGE_C R17, R18, R17, RZ ;  /* 0x000000111211723e */ /* 0x000fe200048070ff */
[----:B------:R1:W-:Y:S01]  /*70d0*/  STS.128 [R100+UR49+0x5200], R28 ;  /* 0x0052001c64007988 */ /* 0x0003e20008000c31 */
[----:B------:R-:W-:Y:S02]  /*70e0*/  F2FP.SATFINITE.E4M3.F32.PACK_AB_MERGE_C R14, R22, R21, RZ ;  /* 0x00000015160e723e */ /* 0x000fe400048070ff */
[----:B------:R-:W-:Y:S02]  /*70f0*/  F2FP.SATFINITE.E4M3.F32.PACK_AB_MERGE_C R25, R26, R25, RZ ;  /* 0x000000191a19723e */ /* 0x000fe400048070ff */
[----:B------:R-:W-:Y:S02]  /*7100*/  F2FP.SATFINITE.E4M3.F32.PACK_AB_MERGE_C R12, R12, R11, R13 ;  /* 0x0000000b0c0c723e */ /* 0x000fe4000480700d */
[----:B------:R-:W-:Y:S02]  /*7110*/  F2FP.SATFINITE.E4M3.F32.PACK_AB_MERGE_C R13, R16, R15, R17 ;  /* 0x0000000f100d723e */ /* 0x000fe40004807011 */
        /* <DEDUP_REMOVED lines=13> */
[----:B------:R-:W-:Y:S02]  /*71f0*/  UIADD3 UR8, UP0, UPT, UR52, 0x680, URZ ;  /* 0x0000068034087890 */ /* 0x000fe4000ff1e0ff */
[----:B------:R-:W-:Y:S02]  /*7200*/  UIADD3 UR5, UPT, UPT, UR41, 0x40, URZ ;  /* 0x0000004029057890 */ /* 0x000fe4000fffe0ff */
[----:B------:R-:W-:Y:S02]  /*7210*/  UIADD3 UR4, UPT, UPT, UR49, 0x5200, URZ ;  /* 0x0000520031047890 */ /* 0x000fe4000fffe0ff */
[----:B------:R-:W-:Y:S01]  /*7220*/  UIADD3.X UR9, UPT, UPT, URZ, UR53, URZ, UP0, !UPT ;  /* 0x00000035ff097290 */ /* 0x000fe200087fe4ff */
[----:B------:R-:W-:Y:S01]  /*7230*/  UMOV UR6, UR42 ;  /* 0x0000002a00067c82 */ /* 0x000fe20008000000 */
[----:B------:R-:W-:Y:S07]  /*7240*/  UMOV UR7, UR36 ;  /* 0x0000002400077c82 */ /* 0x000fee0008000000 */
[----:B------:R2:W-:Y:S01]  /*7250*/  UTMASTG.3D [UR4], [UR8] ;  /* 0x00000004080073b5 */ /* 0x0005e20008010000 */
[----:B------:R0:W-:Y:S01]  /*7260*/  UTMACMDFLUSH ;  /* 0x00000000000079b7 */ /* 0x0001e20000000000 */
[----:B--2---:R-:W-:Y:S04]  /*7270*/  DEPBAR.LE SB0, 0x1 ;  /* 0x000080400000791a */ /* 0x004fe80000000000 */
.L_x_107:
[----:B------:R-:W-:Y:S05]  /*7280*/  BSYNC.RECONVERGENT B0 ;  /* 0x0000000000007941 */ /* 0x000fea0003800200 */
.L_x_106:
        /* <DEDUP_REMOVED lines=15> */
.L_x_111:
[----:B------:R-:W-:Y:S05]  /*7380*/  BSYNC B0 ;  /* 0x0000000000007941 */ /* 0x000fea0003800000 */
.L_x_110:
[----:B------:R-:W-:Y:S01]  /*7390*/  ISETP.NE.AND P0, PT, R116, RZ, PT ;  /* 0x000000ff7400720c */ /* 0x000fe20003f05270 */
[----:B------:R-:W-:Y:S11]  /*73a0*/  VIADD R105, R105, 0x1 ;  /* 0x0000000169697836 */ /* 0x000ff60000000000 */
[----:B------:R-:W-:Y:S01]  /*73b0*/  @!UPT UIADD3 URZ, UPT, UPT, URZ, URZ, URZ ;  /* 0x000000fffffff290 */ /* 0x000fe2000fffe0ff */
[----:B------:R3:W4:Y:S04]  /*73c0*/  @P0 LDS.128 R84, [R2+0x210] ;  /* 0x0002100002540984 */ /* 0x0007280000000c00 */
[----:B------:R1:W1:Y:S01]  /*73d0*/  @P0 LDS.128 R80, [R3+UR49+0x200] ;  /* 0x0002003103500984 */ /* 0x0002620008000c00 */
        /* <DEDUP_REMOVED lines=14> */
.L_x_109:
[----:B------:R-:W-:Y:S05]  /*74c0*/  BSYNC B1 ;  /* 0x0000000000017941 */ /* 0x000fea0003800000 */
.L_x_108:
[----:B------:R-:W-:Y:S05]  /*74d0*/  VIADD R0, R48, 0x80 ;  /* 0x0000008030007836 */ /* 0x000fea0000000000 */
[----:B------:R-:W-:Y:S04]  /*74e0*/  SHF.R.U32.HI R0, RZ, 0x15, R0 ;  /* 0x00000015ff007819 */ /* 0x000fe80000011600 */
[----:B------:R-:W-:Y:S11]  /*74f0*/  LOP3.LUT P0, RZ, R0, 0x3, R101, 0x48, !PT ;  /* 0x0000000300ff7812 */ /* 0x000ff60007804865 */
[----:B------:R-:W-:Y:S02]  /*7500*/  @!UPT UIADD3 URZ, UPT, UPT, URZ, URZ, URZ ;  /* 0x000000fffffff290 */ /* 0x000fe4000fffe0ff */
[----:B------:R-:W-:Y:S05]  /*7510*/  @!P0 BRA `(.L_x_113) ;  /* 0x0000000000408947 */ /* 0x000fea0003800000 */
[----:B------:R-:W2:Y:S01]  /*7520*/  LDCU.64 UR8, c[0x4][0x78] ;  /* 0x01000f00ff0877ac */ /* 0x000ea20008000a00 */
[----:B------:R-:W-:Y:S01]  /*7530*/  MOV R3, 0x0 ;  /* 0x0000000000037802 */ /* 0x000fe20000000f00 */
[----:B-1----:R-:W-:Y:S02]  /*7540*/  HFMA2 R12, -RZ, RZ, 0, 5.9604644775390625e-08 ;  /* 0x00000001ff0c7431 */ /* 0x002fe400000001ff */
[----:B------:R-:W-:Y:S02]  /*7550*/  IMAD.MOV.U32 R8, RZ, RZ, 0x192 ;  /* 0x00000192ff087424 */ /* 0x000fe400078e00ff */
[----:B------:R-:W-:Y:S01]  /*7560*/  IMAD.MOV.U32 R13, RZ, RZ, RZ ;  /* 0x000000ffff0d7224 */ /* 0x000fe200078e00ff */
[----:B------:R-:W1:Y:S01]  /*7570*/  LDCU.64 UR6, c[0x4][0x80] ;  /* 0x01001000ff0677ac */ /* 0x000e620008000a00 */
[----:B------:R-:W3:Y:S01]  /*7580*/  LDC.64 R2, c[0x4][R3] ;  /* 0x0100000003027b82 */ /* 0x000ee20000000a00 */
[----:B------:R-:W4:Y:S01]  /*7590*/  LDCU.64 UR4, c[0x4][0x18] ;  /* 0x01000300ff0477ac */ /* 0x000f220008000a00 */
[----:B--2---:R-:W-:Y:S01]  /*75a0*/  MOV R5, UR9 ;  /* 0x0000000900057c02 */ /* 0x004fe20008000f00 */
[----:B------:R-:W-:Y:S01]  /*75b0*/  IMAD.U32 R4, RZ, RZ, UR8 ;  /* 0x00000008ff047e24 */ /* 0x000fe2000f8e00ff */
[----:B-1----:R-:W-:Y:S01]  /*75c0*/  MOV R7, UR7 ;  /* 0x0000000700077c02 */ /* 0x002fe20008000f00 */
[----:B------:R-:W-:Y:S01]  /*75d0*/  IMAD.U32 R6, RZ, RZ, UR6 ;  /* 0x00000006ff067e24 */ /* 0x000fe2000f8e00ff */
[----:B----4-:R-:W-:Y:S01]  /*75e0*/  MOV R11, UR5 ;  /* 0x00000005000b7c02 */ /* 0x010fe20008000f00 */
[----:B------:R-:W-:Y:S02]  /*75f0*/  IMAD.U32 R10, RZ, RZ, UR4 ;  /* 0x00000004ff0a7e24 */ /* 0x000fe4000f8e00ff */
[----:B------:R-:W-:Y:S07]  /*7600*/  LEPC R20, `(.L_x_113) ;  /* 0x000000001014794e */ /* 0x000fee0000000000 */
[----:B---3--:R-:W-:Y:S05]  /*7610*/  CALL.ABS.NOINC R2 ;  /* 0x0000000002007343 */ /* 0x008fea0003c00000 */
.L_x_113:
        /* <DEDUP_REMOVED lines=148> */
[----:B------:R-:W-:Y:S02]  /*7f60*/  UIADD3 UR8, UP0, UPT, UR52, 0x680, URZ ;  /* 0x0000068034087890 */ /* 0x000fe4000ff1e0ff */
[----:B------:R-:W-:Y:S02]  /*7f70*/  UIADD3 UR5, UPT, UPT, UR41, 0x80, URZ ;  /* 0x0000008029057890 */ /* 0x000fe4000fffe0ff */
[----:B------:R-:W-:Y:S01]  /*7f80*/  MOV R109, UR10 ;  /* 0x0000000a006d7c02 */ /* 0x000fe20008000f00 */
[----:B------:R-:W-:Y:S01]  /*7f90*/  UIADD3.X UR9, UPT, UPT, URZ, UR53, URZ, UP0, !UPT ;  /* 0x00000035ff097290 */ /* 0x000fe200087fe4ff */
[----:B------:R-:W-:Y:S02]  /*7fa0*/  UMOV UR6, UR42 ;  /* 0x0000002a00067c82 */ /* 0x000fe40008000000 */
[----:B------:R-:W-:Y:S01]  /*7fb0*/  R2UR UR4, R109 ;  /* 0x000000006d0472ca */ /* 0x000fe200000e0000 */
[----:B------:R-:W-:Y:S11]  /*7fc0*/  UMOV UR7, UR36 ;  /* 0x0000002400077c82 */ /* 0x000ff60008000000 */
[----:B------:R-:W-:Y:S01]  /*7fd0*/  @!UPT UIADD3 URZ, UPT, UPT, URZ, URZ, URZ ;  /* 0x000000fffffff290 */ /* 0x000fe2000fffe0ff */
[----:B------:R2:W-:Y:S01]  /*7fe0*/  UTMASTG.3D [UR4], [UR8] ;  /* 0x00000004080073b5 */ /* 0x0005e20008010000 */
[----:B------:R0:W-:Y:S01]  /*7ff0*/  UTMACMDFLUSH ;  /* 0x00000000000079b7 */ /* 0x0001e20000000000 */
[----:B--2---:R-:W-:Y:S04]  /*8000*/  DEPBAR.LE SB0, 0x1 ;  /* 0x000080400000791a */ /* 0x004fe80000000000 */
.L_x_115:
[----:B------:R-:W-:Y:S05]  /*8010*/  BSYNC.RECONVERGENT B0 ;  /* 0x0000000000007941 */ /* 0x000fea0003800200 */
.L_x_114:
        /* <DEDUP_REMOVED lines=15> */
.L_x_119:
[----:B------:R-:W-:Y:S05]  /*8110*/  BSYNC B0 ;  /* 0x0000000000007941 */ /* 0x000fea0003800000 */
.L_x_118:
        /* <DEDUP_REMOVED lines=19> */
.L_x_117:
[----:B------:R-:W-:Y:S05]  /*8250*/  BSYNC B1 ;  /* 0x0000000000017941 */ /* 0x000fea0003800000 */
.L_x_116:
        /* <DEDUP_REMOVED lines=21> */
.L_x_121:
[----:B------:R-:W-:Y:S01]  /*83b0*/  ISETP.NE.AND P0, PT, R110, RZ, PT ;  /* 0x000000ff6e00720c */ /* 0x000fe20003f05270 */
[----:B------:R-:W-:Y:S05]  /*83c0*/  WARPSYNC.ALL ;  /* 0x0000000000007948 */ /* 0x000fea0003800000 */
[----:B------:R-:W-:Y:S01]  /*83d0*/  R2UR UR4, R48 ;  /* 0x00000000300472ca */ /* 0x000fe200000e0000 */
[----:B------:R-:W-:Y:S01]  /*83e0*/  BSSY.RECONVERGENT B0, `(.L_x_122) ;  /* 0x000009c000007945 */ /* 0x000fe20003800200 */
[-C--:B------:R-:W-:Y:S02]  /*83f0*/  F2FP.F16.E4M3.UNPACK_B R2, R80.reuse ;  /* 0x00000050ff02723e */ /* 0x080fe400020006ff */
[----:B------:R-:W-:Y:S02]  /*8400*/  F2FP.F16.E4M3.UNPACK_B R80, R80.H1 ;  /* 0x00000050ff50723e */ /* 0x000fe400030006ff */
[-C--:B------:R-:W-:Y:S01]  /*8410*/  F2FP.F16.E4M3.UNPACK_B R51, R81.reuse ;  /* 0x00000051ff33723e */ /* 0x080fe200020006ff */
[--C-:B------:R-:W-:Y:S01]  /*8420*/  HADD2.F32 R0, -RZ, R2.reuse.H0_H0 ;  /* 0x20000002ff007230 */ /* 0x100fe20000004100 */
[----:B------:R-:W-:Y:S01]  /*8430*/  F2FP.F16.E4M3.UNPACK_B R81, R81.H1 ;  /* 0x00000051ff51723e */ /* 0x000fe200030006ff */
[----:B------:R-:W-:Y:S01]  /*8440*/  HADD2.F32 R2, -RZ, R2.H1_H1 ;  /* 0x30000002ff027230 */ /* 0x000fe20000004100 */
[-C--:B------:R-:W-:Y:S01]  /*8450*/  F2FP.F16.E4M3.UNPACK_B R55, R82.reuse ;  /* 0x00000052ff37723e */ /* 0x080fe200020006ff */
[--C-:B------:R-:W-:Y:S01]  /*8460*/  HADD2.F32 R3, -RZ, R80.reuse.H0_H0 ;  /* 0x20000050ff037230 */ /* 0x100fe20000004100 */
[----:B------:R-:W-:Y:S01]  /*8470*/  F2FP.F16.E4M3.UNPACK_B R82, R82.H1 ;  /* 0x00000052ff52723e */ /* 0x000fe200030006ff */
[----:B-1----:R-:W-:Y:S01]  /*8480*/  LDTM.16dp32bit_t0_t15.x32 R4, tmem[UR4+0xc0] ;  /* 0x0000c004000479ee */ /* 0x002fe20008a80000 */
[----:B------:R-:W1:Y:S01]  /*8490*/  LDTM.16dp32bit_t16_t31.x32 R4, tmem[UR4+0xe0] ;  /* 0x0000e004000479ee */ /* 0x000e620008aa0000 */
[----:B------:R-:W-:Y:S01]  /*84a0*/  NOP ;  /* 0x0000000000007918 */ /* 0x000fe20000000000 */
[--C-:B------:R-:W-:Y:S01]  /*84b0*/  HADD2.F32 R50, -RZ, R51.reuse.H0_H0 ;  /* 0x20000033ff327230 */ /* 0x100fe20000004100 */
[----:B------:R-:W-:Y:S01]  /*84c0*/  R2UR UR5, R113 ;  /* 0x00000000710572ca */ /* 0x000fe200000e0000 */
[----:B------:R-:W-:Y:S01]  /*84d0*/  HADD2.F32 R51, -RZ, R51.H1_H1 ;  /* 0x30000033ff337230 */ /* 0x000fe20000004100 */
[----:B------:R-:W-:Y:S01]  /*84e0*/  F2FP.F16.E4M3.UNPACK_B R59, R83 ;  /* 0x00000053ff3b723e */ /* 0x000fe200020006ff */
[--C-:B------:R-:W-:Y:S01]  /*84f0*/  HADD2.F32 R54, -RZ, R55.reuse.H0_H0 ;  /* 0x20000037ff367230 */ /* 0x100fe20000004100 */
[----:B------:R-:W-:Y:S01]  /*8500*/  F2FP.F16.E4M3.UNPACK_B R63, R84 ;  /* 0x00000054ff3f723e */ /* 0x000fe200020006ff */
[----:B------:R-:W-:Y:S01]  /*8510*/  HADD2.F32 R55, -RZ, R55.H1_H1 ;  /* 0x30000037ff377230 */ /* 0x000fe20000004100 */
[----:B------:R-:W-:Y:S01]  /*8520*/  F2FP.F16.E4M3.UNPACK_B R67, R85 ;  /* 0x00000055ff43723e */ /* 0x000fe200020006ff */
[--C-:B------:R-:W-:Y:S01]  /*8530*/  HADD2.F32 R58, -RZ, R59.reuse.H0_H0 ;  /* 0x2000003bff3a7230 */ /* 0x100fe20000004100 */
[----:B------:R-:W-:Y:S01]  /*8540*/  F2FP.F16.E4M3.UNPACK_B R71, R86 ;  /* 0x00000056ff47723e */ /* 0x000fe200020006ff */
[----:B------:R-:W-:Y:S01]  /*8550*/  HADD2.F32 R59, -RZ, R59.H1_H1 ;  /* 0x3000003bff3b7230 */ /* 0x000fe20000004100 */
[----:B------:R-:W-:Y:S01]  /*8560*/  F2FP.F16.E4M3.UNPACK_B R74, R87 ;  /* 0x00000057ff4a723e */ /* 0x000fe200020006ff */
[--C-:B------:R-:W-:Y:S01]  /*8570*/  HADD2.F32 R62, -RZ, R63.reuse.H0_H0 ;  /* 0x2000003fff3e7230 */ /* 0x100fe20000004100 */
[----:B------:R-:W-:Y:S01]  /*8580*/  F2FP.F16.E4M3.UNPACK_B R83, R83.H1 ;  /* 0x00000053ff53723e */ /* 0x000fe200030006ff */
[----:B------:R-:W-:Y:S01]  /*8590*/  UIADD3 UR5, UPT, UPT, UR5, 0xd0, URZ ;  /* 0x000000d005057890 */ /* 0x000fe2000fffe0ff */
[----:B------:R-:W-:Y:S01]  /*85a0*/  HADD2.F32 R63, -RZ, R63.H1_H1 ;  /* 0x3000003fff3f7230 */ /* 0x000fe20000004100 */
[----:B------:R-:W-:Y:S01]  /*85b0*/  F2FP.F16.E4M3.UNPACK_B R84, R84.H1 ;  /* 0x00000054ff54723e */ /* 0x000fe200030006ff */
[--C-:B------:R-:W-:Y:S01]  /*85c0*/  HADD2.F32 R66, -RZ, R67.reuse.H0_H0 ;  /* 0x20000043ff427230 */ /* 0x100fe20000004100 */
[----:B------:R-:W-:Y:S01]  /*85d0*/  UPRMT UR5, UR37, 0x654, UR5 ;  /* 0x0000065425057896 */ /* 0x000fe20008000005 */
[----:B------:R-:W-:Y:S01]  /*85e0*/  HADD2.F32 R67, -RZ, R67.H1_H1 ;  /* 0x30000043ff437230 */ /* 0x000fe20000004100 */
[----:B------:R-:W-:Y:S01]  /*85f0*/  F2FP.F16.E4M3.UNPACK_B R85, R85.H1 ;  /* 0x00000055ff55723e */ /* 0x000fe200030006ff */
[--C-:B------:R-:W-:Y:S02]  /*8600*/  HADD2.F32 R70, -RZ, R71.reuse.H0_H0 ;  /* 0x20000047ff467230 */ /* 0x100fe40000004100 */
[C---:B-1----:R-:W-:Y:S01]  /*8610*/  FMUL R4, R47.reuse, R4 ;  /* 0x000000042f047220 */ /* 0x042fe20000400000 */
[C---:B------:R-:W-:Y:S01]  /*8620*/  FMUL R5, R47.reuse, R5 ;  /* 0x000000052f057220 */ /* 0x040fe20000400000 */
[C---:B------:R-:W-:Y:S01]  /*8630*/  FMUL R8, R47.reuse, R8 ;  /* 0x000000082f087220 */ /* 0x040fe20000400000 */
[----:B------:R-:W-:Y:S01]  /*8640*/  FMUL R9, R47, R9 ;  /* 0x000000092f097220 */ /* 0x000fe20000400000 */
[C---:B------:R-:W-:Y:S01]  /*8650*/  FFMA R4, R49.reuse, R0, R4 ;  /* 0x0000000031047223 */ /* 0x040fe20000000004 */
[----:B------:R-:W-:Y:S01]  /*8660*/  SYNCS.ARRIVE.TRANS64.RED.A1T0 RZ, [UR5], RZ ;  /* 0x000000ffffff79a7 */ /* 0x000fe20008100405 */
        /* <DEDUP_REMOVED lines=8> */
[----:B------:R-:W-:Y:S02]  /*86f0*/  HADD2.F32 R71, -RZ, R71.H1_H1 ;  /* 0x30000047ff477230 */ /* 0x000fe40000004100 */
[C---:B------:R-:W-:Y:S01]  /*8700*/  FMUL R25, R47.reuse, R30 ;  /* 0x0000001e2f197220 */ /* 0x040fe20000400000 */
[C---:B------:R-:W-:Y:S01]  /*8710*/  FMUL R30, R47.reuse, R35 ;  /* 0x000000232f1e7220 */ /* 0x040fe20000400000 */
[----:B------:R-:W-:Y:S02]  /*8720*/  HADD2.F32 R48, -RZ, R80.H1_H1 ;  /* 0x30000050ff307230 */ /* 0x000fe40000004100 */
[C---:B------:R-:W-:Y:S01]  /*8730*/  FMUL R6, R47.reuse, R6 ;  /* 0x000000062f067220 */ /* 0x040fe20000400000 */
[C---:B------:R-:W-:Y:S01]  /*8740*/  FMUL R7, R47.reuse, R7 ;  /* 0x000000072f077220 */ /* 0x040fe20000400000 */
[--C-:B------:R-:W-:Y:S02]  /*8750*/  HADD2.F32 R52, -RZ, R81.reuse.H0_H0 ;  /* 0x20000051ff347230 */ /* 0x100fe40000004100 */
[----:B------:R-:W-:Y:S01]  /*8760*/  FMUL R10, R47, R10 ;  /* 0x0000000a2f0a7220 */ /* 0x000fe20000400000 */
[C---:B------:R-:W-:Y:S01]  /*8770*/  FFMA R6, R49.reuse, R3, R6 ;  /* 0x0000000331067223 */ /* 0x040fe20000000006 */
[----:B------:R-:W-:Y:S02]  /*8780*/  HADD2.F32 R53, -RZ, R81.H1_H1 ;  /* 0x30000051ff357230 */ /* 0x000fe40000004100 */
[C---:B------:R-:W-:Y:S01]  /*8790*/  FFMA R7, R49.reuse, R48, R7 ;  /* 0x0000003031077223 */ /* 0x040fe20000000007 */
[C---:B------:R-:W-:Y:S01]  /*87a0*/  FFMA R8, R49.reuse, R50, R8 ;  /* 0x0000003231087223 */ /* 0x040fe20000000008 */
[C---:B------:R-:W-:Y:S01]  /*87b0*/  FFMA R9, R49.reuse, R51, R9 ;  /* 0x0000003331097223 */ /* 0x040fe20000000009 */
[----:B------:R-:W-:Y:S01]  /*87c0*/  FFMA R10, R49, R52, R10 ;  /* 0x00000034310a7223 */ /* 0x000fe2000000000a */
[--C-:B------:R-:W-:Y:S01]  /*87d0*/  HADD2.F32 R48, -RZ, R74.reuse.H0_H0 ;  /* 0x2000004aff307230 */ /* 0x100fe20000004100 */
[----:B------:R-:W-:Y:S01]  /*87e0*/  F2FP.SATFINITE.E4M3.F32.PACK_AB_MERGE_C R77, R7, R6, RZ ;  /* 0x00000006074d723e */ /* 0x000fe200048070ff */
[C---:B------:R-:W-:Y:S01]  /*87f0*/  FMUL R7, R47.reuse, R24 ;  /* 0x000000182f077220 */ /* 0x040fe20000400000 */
[C---:B------:R-:W-:Y:S01]  /*8800*/  FMUL R24, R47.reuse, R29 ;  /* 0x0000001d2f187220 */ /* 0x040fe20000400000 */
[C---:B------:R-:W-:Y:S01]  /*8810*/  FMUL R29, R47.reuse, R34 ;  /* 0x000000222f1d7220 */ /* 0x040fe20000400000 */
[----:B------:R-:W-:Y:S02]  /*8820*/  HADD2.F32 R74, -RZ, R74.H1_H1 ;  /* 0x3000004aff4a7230 */ /* 0x000fe40000004100 */
[C---:B------:R-:W-:Y:S01]  /*8830*/  FMUL R11, R47.reuse, R11 ;  /* 0x0000000b2f0b7220 */ /* 0x040fe20000400000 */
[--C-:B------:R-:W-:Y:S02]  /*8840*/  HADD2.F32 R56, -RZ, R82.reuse.H0_H0 ;  /* 0x20000052ff387230 */ /* 0x100fe40000004100 */
[----:B------:R-:W-:Y:S01]  /*8850*/  FMUL R14, R47, R14 ;  /* 0x0000000e2f0e7220 */ /* 0x000fe20000400000 */
[----:B------:R-:W-:Y:S02]  /*8860*/  HADD2.F32 R57, -RZ, R82.H1_H1 ;  /* 0x30000052ff397230 */ /* 0x000fe40000004100 */
[C---:B------:R-:W-:Y:S01]  /*8870*/  FFMA R11, R49.reuse, R53, R11 ;  /* 0x00000035310b7223 */ /* 0x040fe2000000000b */
[----:B------:R-:W-:Y:S01]  /*8880*/  F2FP.F16.E4M3.UNPACK_B R86, R86.H1 ;  /* 0x00000056ff56723e */ /* 0x000fe200030006ff */
[C---:B------:R-:W-:Y:S01]  /*8890*/  FFMA R12, R49.reuse, R54, R12 ;  /* 0x00000036310c7223 */ /* 0x040fe2000000000c */
[C---:B------:R-:W-:Y:S01]  /*88a0*/  FFMA R13, R49.reuse, R55, R13 ;  /* 0x00000037310d7223 */ /* 0x040fe2000000000d */
[----:B------:R-:W-:Y:S01]  /*88b0*/  F2FP.F16.E4M3.UNPACK_B R87, R87.H1 ;  /* 0x00000057ff57723e */ /* 0x000fe200030006ff */
[----:B------:R-:W-:Y:S01]  /*88c0*/  FFMA R14, R49, R56, R14 ;  /* 0x00000038310e7223 */ /* 0x000fe2000000000e */
[----:B------:R-:W-:Y:S01]  /*88d0*/  F2FP.SATFINITE.E4M3.F32.PACK_AB_MERGE_C R10, R11, R10, RZ ;  /* 0x0000000a0b0a723e */ /* 0x000fe200048070ff */
[C---:B------:R-:W-:Y:S01]  /*88e0*/  FMUL R15, R47.reuse, R15 ;  /* 0x0000000f2f0f7220 */ /* 0x040fe20000400000 */
[--C-:B------:R-:W-:Y:S02]  /*88f0*/  HADD2.F32 R60, -RZ, R83.reuse.H0_H0 ;  /* 0x20000053ff3c7230 */ /* 0x100fe40000004100 */
[----:B------:R-:W-:Y:S01]  /*8900*/  FMUL R18, R47, R18 ;  /* 0x000000122f127220 */ /* 0x000fe20000400000 */
[----:B------:R-:W-:Y:S02]  /*8910*/  HADD2.F32 R61, -RZ, R83.H1_H1 ;  /* 0x30000053ff3d7230 */ /* 0x000fe40000004100 */
[----:B------:R-:W-:Y:S01]  /*8920*/  FFMA R15, R49, R57, R15 ;  /* 0x00000039310f7223 */ /* 0x000fe2000000000f */
[----:B------:R-:W-:Y:S01]  /*8930*/  IADD3 R45, PT, PT, R45, 0x1, RZ ;  /* 0x000000012d2d7810 */ /* 0x000fe20007ffe0ff */
[C---:B------:R-:W-:Y:S01]  /*8940*/  FFMA R16, R49.reuse, R58, R16 ;  /* 0x0000003a31107223 */ /* 0x040fe20000000010 */
        /* <DEDUP_REMOVED lines=8> */
[C---:B------:R-:W-:Y:S01]  /*89d0*/  FFMA R0, R49.reuse, R62, R0 ;  /* 0x0000003e31007223 */ /* 0x040fe20000000000 */
[C---:B------:R-:W-:Y:S01]  /*89e0*/  FFMA R2, R49.reuse, R63, R2 ;  /* 0x0000003f31027223 */ /* 0x040fe20000000002 */
[--C-:B------:R-:W-:Y:S02]  /*89f0*/  HADD2.F32 R68, -RZ, R85.reuse.H0_H0 ;  /* 0x20000055ff447230 */ /* 0x100fe40000004100 */
[----:B------:R-:W-:Y:S01]  /*8a00*/  FFMA R3, R49, R64, R3 ;  /* 0x0000004031037223 */ /* 0x000fe20000000003 */
[----:B------:R-:W-:Y:S02]  /*8a10*/  HADD2.F32 R69, -RZ, R85.H1_H1 ;  /* 0x30000055ff457230 */ /* 0x000fe40000004100 */
[C---:B------:R-:W-:Y:S01]  /*8a20*/  FMUL R21, R47.reuse, R26 ;  /* 0x0000001a2f157220 */ /* 0x040fe20000400000 */
[----:B------:R-:W-:Y:S01]  /*8a30*/  FMUL R22, R47, R27 ;  /* 0x0000001b2f167220 */ /* 0x000fe20000400000 */
[C---:B------:R-:W-:Y:S01]  /*8a40*/  FFMA R6, R49.reuse, R65, R6 ;  /* 0x0000004131067223 */ /* 0x040fe20000000006 */
[----:B------:R-:W-:Y:S01]  /*8a50*/  FFMA R7, R49, R66, R7 ;  /* 0x0000004231077223 */ /* 0x000fe20000000007 */
[----:B------:R-:W-:Y:S01]  /*8a60*/  FMUL R23, R47, R28 ;  /* 0x0000001c2f177220 */ /* 0x000fe20000400000 */
[C---:B------:R-:W-:Y:S01]  /*8a70*/  FFMA R20, R49.reuse, R67, R20 ;  /* 0x0000004331147223 */ /* 0x040fe20000000014 */
[--C-:B------:R-:W-:Y:S02]  /*8a80*/  HADD2.F32 R72, -RZ, R86.reuse.H0_H0 ;  /* 0x20000056ff487230 */ /* 0x100fe40000004100 */
[C---:B------:R-:W-:Y:S01]  /*8a90*/  FFMA R21, R49.reuse, R68, R21 ;  /* 0x0000004431157223 */ /* 0x040fe20000000015 */
[----:B------:R-:W-:Y:S02]  /*8aa0*/  HADD2.F32 R73, -RZ, R86.H1_H1 ;  /* 0x30000056ff497230 */ /* 0x000fe40000004100 */
[----:B------:R-:W-:Y:S01]  /*8ab0*/  FFMA R22, R49, R69, R22 ;  /* 0x0000004531167223 */ /* 0x000fe20000000016 */
[C---:B------:R-:W-:Y:S01]  /*8ac0*/  FMUL R26, R47.reuse, R31 ;  /* 0x0000001f2f1a7220 */ /* 0x040fe20000400000 */
[----:B------:R-:W-:Y:S01]  /*8ad0*/  FMUL R27, R47, R32 ;  /* 0x000000202f1b7220 */ /* 0x000fe20000400000 */
[----:B------:R-:W-:Y:S01]  /*8ae0*/  FFMA R23, R49, R70, R23 ;  /* 0x0000004631177223 */ /* 0x000fe20000000017 */
[----:B------:R-:W-:Y:S01]  /*8af0*/  FMUL R28, R47, R33 ;  /* 0x000000212f1c7220 */ /* 0x000fe20000400000 */
[C---:B------:R-:W-:Y:S01]  /*8b00*/  FFMA R24, R49.reuse, R71, R24 ;  /* 0x0000004731187223 */ /* 0x040fe20000000018 */
[--C-:B------:R-:W-:Y:S02]  /*8b10*/  HADD2.F32 R75, -RZ, R87.reuse.H0_H0 ;  /* 0x20000057ff4b7230 */ /* 0x100fe40000004100 */
[C---:B------:R-:W-:Y:S01]  /*8b20*/  FFMA R25, R49.reuse, R72, R25 ;  /* 0x0000004831197223 */ /* 0x040fe20000000019 */
[----:B------:R-:W-:Y:S02]  /*8b30*/  HADD2.F32 R76, -RZ, R87.H1_H1 ;  /* 0x30000057ff4c7230 */ /* 0x000fe40000004100 */
[----:B------:R-:W-:Y:S01]  /*8b40*/  FFMA R26, R49, R73, R26 ;  /* 0x00000049311a7223 */ /* 0x000fe2000000001a */
[----:B------:R-:W-:Y:S01]  /*8b50*/  F2FP.SATFINITE.E4M3.F32.PACK_AB_MERGE_C R14, R15, R14, RZ ;  /* 0x0000000e0f0e723e */ /* 0x000fe200048070ff */
[----:B------:R-:W-:Y:S01]  /*8b60*/  FFMA R27, R49, R48, R27 ;  /* 0x00000030311b7223 */ /* 0x000fe2000000001b */
[----:B------:R-:W-:Y:S01]  /*8b70*/  F2FP.SATFINITE.E4M3.F32.PACK_AB_MERGE_C R18, R19, R18, RZ ;  /* 0x000000121312723e */ /* 0x000fe200048070ff */
[C---:B------:R-:W-:Y:S01]  /*8b80*/  FFMA R28, R49.reuse, R74, R28 ;  /* 0x0000004a311c7223 */ /* 0x040fe2000000001c */
[C---:B------:R-:W-:Y:S01]  /*8b90*/  FFMA R29, R49.reuse, R75, R29 ;  /* 0x0000004b311d7223 */ /* 0x040fe2000000001d */
[----:B------:R-:W-:Y:S01]  /*8ba0*/  FFMA R30, R49, R76, R30 ;  /* 0x0000004c311e7223 */ /* 0x000fe2000000001e */
[----:B------:R-:W-:Y:S02]  /*8bb0*/  F2FP.SATFINITE.E4M3.F32.PACK_AB_MERGE_C R32, R5, R4, R77 ;  /* 0x000000040520723e */ /* 0x000fe4000480704d */
[----:B------:R-:W-:Y:S02]  /*8bc0*/  F2FP.SATFINITE.E4M3.F32.PACK_AB_MERGE_C R33, R9, R8, R10 ;  /* 0x000000080921723e */ /* 0x000fe4000480700a */
        /* <DEDUP_REMOVED lines=10> */
[----:B------:R-:W-:Y:S05]  /*8c70*/  F2FP.SATFINITE.E4M3.F32.PACK_AB_MERGE_C R7, R28, R27, R29 ;  /* 0x0000001b1c07723e */ /* 0x000fea000480701d */
        /* <DEDUP_REMOVED lines=18> */
.L_x_123:
[----:B------:R-:W-:Y:S05]  /*8da0*/  BSYNC.RECONVERGENT B0 ;  /* 0x0000000000007941 */ /* 0x000fea0003800200 */
.L_x_122:
[----:B------:R-:W-:Y:S01]  /*8db0*/  BAR.SYNC.DEFER_BLOCKING 0x1, 0x80 ;  /* 0x0042000000007b1d */ /* 0x000fe20000010000 */
[----:B------:R-:W-:Y:S01]  /*8dc0*/  ISETP.NE.AND P2, PT, R111, RZ, PT ;  /* 0x000000ff6f00720c */ /* 0x000fe20003f45270 */
[----:B------:R-:W-:Y:S01]  /*8dd0*/  IMAD.IADD R14, R43, 0x1, R94 ;  /* 0x000000012b0e7824 */ /* 0x000fe200078e025e */
[----:B------:R-:W-:Y:S01]  /*8de0*/  ISETP.NE.AND P0, PT, R112, 0x2, PT ;  /* 0x000000027000780c */ /* 0x000fe20003f05270 */
[----:B------:R-:W-:Y:S01]  /*8df0*/  IMAD.IADD R15, R44, 0x1, R95 ;  /* 0x000000012c0f7824 */ /* 0x000fe200078e025f */
[----:B------:R-:W-:Y:S02]  /*8e00*/  ISETP.NE.AND P1, PT, R45, 0x4, PT ;  /* 0x000000042d00780c */ /* 0x000fe40003f25270 */
[----:B------:R-:W-:Y:S02]  /*8e10*/  SEL R2, RZ, 0x1, P0 ;  /* 0x00000001ff027807 */ /* 0x000fe40000000000 */
[----:B------:R-:W-:Y:S02]  /*8e20*/  SEL R0, RZ, 0x1, P1 ;  /* 0x00000001ff007807 */ /* 0x000fe40000800000 */
[----:B------:R-:W-:Y:S02]  /*8e30*/  LOP3.LUT R106, R106, R2, RZ, 0x3c, !PT ;  /* 0x000000026a6a7212 */ /* 0x000fe400078e3cff */
[----:B------:R-:W-:Y:S02]  /*8e40*/  LOP3.LUT R107, R107, R0, RZ, 0x3c, !PT ;  /* 0x000000006b6b7212 */ /* 0x000fe400078e3cff */
[----:B------:R-:W-:Y:S02]  /*8e50*/  @P2 R2UR UR36, R103 ;  /* 0x00000000672422ca */ /* 0x000fe400000e0000 */
[----:B------:R-:W-:Y:S02]  /*8e60*/  SEL R112, R112, RZ, P0 ;  /* 0x000000ff70707207 */ /* 0x000fe40000000000 */
[----:B------:R-:W-:Y:S01]  /*8e70*/  SEL R45, R45, RZ, P1 ;  /* 0x000000ff2d2d7207 */ /* 0x000fe20000800000 */
[----:B------:R-:W-:Y:S10]  /*8e80*/  @P2 BRA `(.L_x_124) ;  /* 0xffffffbc00382947 */ /* 0x000ff4000383ffff */
[----:B------:R-:W-:Y:S05]  /*8e90*/  EXIT ;  /* 0x000000000000794d */ /* 0x000fea0003800000 */
.L_x_19:
[----:B--2---:R2:W1:Y:S02]  /*8ea0*/  SYNCS.PHASECHK.TRANS64.TRYWAIT P0, [R2+URZ+0x100], R3 ;  /* 0x00010003020075a7 */ /* 0x00446400080011ff */
[----:B-1----:R-:W-:Y:S05]  /*8eb0*/  @!P0 NANOSLEEP.SYNCS 0x989680 ;  /* 0x009896800000895d */ /* 0x002fea0003900000 */
[----:B------:R-:W1:Y:S02]  /*8ec0*/  @!P0 SYNCS.PHASECHK.TRANS64 P0, [R2+URZ+0x100], R3 ;  /* 0x00010003020085a7 */ /* 0x000e6400080010ff */
[----:B-1----:R-:W-:Y:S05]  /*8ed0*/  @!P0 BRA `(.L_x_19) ;  /* 0xfffffffc00f08947 */ /* 0x002fea000383ffff */
[----:B------:R-:W-:Y:S05]  /*8ee0*/  BRA `(.L_x_125) ;  /* 0xffffff8400bc7947 */ /* 0x000fea000383ffff */
.L_x_22:
[----:B-1----:R-:W-:-:S07]  /*8ef0*/  MOV R2, UR33 ;  /* 0x0000002100027c02 */ /* 0x002fce0008000f00 */
.L_x_126:
[----:B-1----:R1:W2:Y:S02]  /*8f00*/  SYNCS.PHASECHK.TRANS64.TRYWAIT P0, [R2+URZ+0x20], R4 ;  /* 0x00002004020075a7 */ /* 0x0022a400080011ff */
[----:B--2---:R-:W-:Y:S05]  /*8f10*/  @!P0 NANOSLEEP.SYNCS 0x989680 ;  /* 0x009896800000895d */ /* 0x004fea0003900000 */
[----:B------:R-:W2:Y:S02]  /*8f20*/  @!P0 SYNCS.PHASECHK.TRANS64 P0, [R2+URZ+0x20], R4 ;  /* 0x00002004020085a7 */ /* 0x000ea400080010ff */
[----:B--2---:R-:W-:Y:S05]  /*8f30*/  @!P0 BRA `(.L_x_126) ;  /* 0xfffffffc00f08947 */ /* 0x004fea000383ffff */
[----:B------:R-:W-:Y:S05]  /*8f40*/  BRA `(.L_x_21) ;  /* 0xffffff88000c7947 */ /* 0x000fea000383ffff */
.L_x_28:
[----:B-1----:R-:W-:-:S07]  /*8f50*/  MOV R2, UR17 ;  /* 0x0000001100027c02 */ /* 0x002fce0008000f00 */
.L_x_127:
[----:B-1----:R1:W2:Y:S02]  /*8f60*/  SYNCS.PHASECHK.TRANS64.TRYWAIT P0, [R2+URZ+0x20], R4 ;  /* 0x00002004020075a7 */ /* 0x0022a400080011ff */
[----:B--2---:R-:W-:Y:S05]  /*8f70*/  @!P0 NANOSLEEP.SYNCS 0x989680 ;  /* 0x009896800000895d */ /* 0x004fea0003900000 */
[----:B------:R-:W2:Y:S02]  /*8f80*/  @!P0 SYNCS.PHASECHK.TRANS64 P0, [R2+URZ+0x20], R4 ;  /* 0x00002004020085a7 */ /* 0x000ea400080010ff */
[----:B--2---:R-:W-:Y:S05]  /*8f90*/  @!P0 BRA `(.L_x_127) ;  /* 0xfffffffc00f08947 */ /* 0x004fea000383ffff */
[----:B------:R-:W-:Y:S05]  /*8fa0*/  BRA `(.L_x_27) ;  /* 0xffffff8800b47947 */ /* 0x000fea000383ffff */
.L_x_32:
[----:B-1----:R1:W2:Y:S02]  /*8fb0*/  SYNCS.PHASECHK.TRANS64.TRYWAIT P0, [R2+URZ+0x90], R3 ;  /* 0x00009003020075a7 */ /* 0x0022a400080011ff */
[----:B--2---:R-:W-:Y:S05]  /*8fc0*/  @!P0 NANOSLEEP.SYNCS 0x989680 ;  /* 0x009896800000895d */ /* 0x004fea0003900000 */
[----:B------:R-:W2:Y:S02]  /*8fd0*/  @!P0 SYNCS.PHASECHK.TRANS64 P0, [R2+URZ+0x90], R3 ;  /* 0x00009003020085a7 */ /* 0x000ea400080010ff */
[----:B--2---:R-:W-:Y:S05]  /*8fe0*/  @!P0 BRA `(.L_x_32) ;  /* 0xfffffffc00f08947 */ /* 0x004fea000383ffff */
[----:B------:R-:W-:Y:S05]  /*8ff0*/  BRA `(.L_x_128) ;  /* 0xffffff8c00447947 */ /* 0x000fea000383ffff */
.L_x_36:
[----:B----4-:R-:W-:-:S07]  /*9000*/  MOV R0, UR5 ;  /* 0x0000000500007c02 */ /* 0x010fce0008000f00 */
.L_x_129:
[----:B-1----:R1:W2:Y:S02]  /*9010*/  SYNCS.PHASECHK.TRANS64.TRYWAIT P0, [R0+URZ], R2 ;  /* 0x00000002000075a7 */ /* 0x0022a400080011ff */
[----:B--2---:R-:W-:Y:S05]  /*9020*/  @!P0 NANOSLEEP.SYNCS 0x989680 ;  /* 0x009896800000895d */ /* 0x004fea0003900000 */
[----:B------:R-:W2:Y:S02]  /*9030*/  @!P0 SYNCS.PHASECHK.TRANS64 P0, [R0+URZ], R2 ;  /* 0x00000002000085a7 */ /* 0x000ea400080010ff */
[----:B--2---:R-:W-:Y:S05]  /*9040*/  @!P0 BRA `(.L_x_129) ;  /* 0xfffffffc00f08947 */ /* 0x004fea000383ffff */
[----:B------:R-:W-:Y:S05]  /*9050*/  BRA `(.L_x_130) ;  /* 0xffffff9000b47947 */ /* 0x000fea000383ffff */
.L_x_37:
[----:B----4-:R-:W-:-:S07]  /*9060*/  MOV R0, UR5 ;  /* 0x0000000500007c02 */ /* 0x010fce0008000f00 */
.L_x_131:
[----:B-1----:R1:W2:Y:S02]  /*9070*/  SYNCS.PHASECHK.TRANS64.TRYWAIT P0, [R0+URZ], R3 ;  /* 0x00000003000075a7 */ /* 0x0022a400080011ff */
[----:B--2---:R-:W-:Y:S05]  /*9080*/  @!P0 NANOSLEEP.SYNCS 0x989680 ;  /* 0x009896800000895d */ /* 0x004fea0003900000 */
[----:B------:R-:W2:Y:S02]  /*9090*/  @!P0 SYNCS.PHASECHK.TRANS64 P0, [R0+URZ], R3 ;  /* 0x00000003000085a7 */ /* 0x000ea400080010ff */
[----:B--2---:R-:W-:Y:S05]  /*90a0*/  @!P0 BRA `(.L_x_131) ;  /* 0xfffffffc00f08947 */ /* 0x004fea000383ffff */
[----:B------:R-:W-:Y:S05]  /*90b0*/  BRA `(.L_x_132) ;  /* 0xffffff9000c07947 */ /* 0x000fea000383ffff */
.L_x_38:
[----:B----4-:R-:W-:-:S07]  /*90c0*/  MOV R0, UR5 ;  /* 0x0000000500007c02 */ /* 0x010fce0008000f00 */
.L_x_133:
[----:B-1----:R1:W2:Y:S02]  /*90d0*/  SYNCS.PHASECHK.TRANS64.TRYWAIT P0, [R0+URZ], R3 ;  /* 0x00000003000075a7 */ /* 0x0022a400080011ff */
[----:B--2---:R-:W-:Y:S05]  /*90e0*/  @!P0 NANOSLEEP.SYNCS 0x989680 ;  /* 0x009896800000895d */ /* 0x004fea0003900000 */
[----:B------:R-:W2:Y:S02]  /*90f0*/  @!P0 SYNCS.PHASECHK.TRANS64 P0, [R0+URZ], R3 ;  /* 0x00000003000085a7 */ /* 0x000ea400080010ff */
[----:B--2---:R-:W-:Y:S05]  /*9100*/  @!P0 BRA `(.L_x_133) ;  /* 0xfffffffc00f08947 */ /* 0x004fea000383ffff */
[----:B------:R-:W-:Y:S05]  /*9110*/  BRA `(.L_x_134) ;  /* 0xffffff9000cc7947 */ /* 0x000fea000383ffff */
.L_x_41:
[----:B-1----:R1:W2:Y:S02]  /*9120*/  SYNCS.PHASECHK.TRANS64.TRYWAIT P0, [R0+URZ+0xf0], R4 ;  /* 0x0000f004000075a7 */ /* 0x0022a400080011ff */
[----:B--2---:R-:W-:Y:S05]  /*9130*/  @!P0 NANOSLEEP.SYNCS 0x989680 ;  /* 0x009896800000895d */ /* 0x004fea0003900000 */
[----:B------:R-:W2:Y:S02]  /*9140*/  @!P0 SYNCS.PHASECHK.TRANS64 P0, [R0+URZ+0xf0], R4 ;  /* 0x0000f004000085a7 */ /* 0x000ea400080010ff */
[----:B--2---:R-:W-:Y:S05]  /*9150*/  @!P0 BRA `(.L_x_41) ;  /* 0xfffffffc00f08947 */ /* 0x004fea000383ffff */
[----:B------:R-:W-:Y:S05]  /*9160*/  BRA `(.L_x_135) ;  /* 0xffffff9400287947 */ /* 0x000fea000383ffff */
.L_x_42:
[----:B------:R-:W-:-:S07]  /*9170*/  MOV R0, UR5 ;  /* 0x0000000500007c02 */ /* 0x000fce0008000f00 */
.L_x_136:
[----:B-1----:R1:W2:Y:S02]  /*9180*/  SYNCS.PHASECHK.TRANS64.TRYWAIT P0, [R0+URZ+0xa0], R5 ;  /* 0x0000a005000075a7 */ /* 0x0022a400080011ff */
[----:B--2---:R-:W-:Y:S05]  /*9190*/  @!P0 NANOSLEEP.SYNCS 0x989680 ;  /* 0x009896800000895d */ /* 0x004fea0003900000 */
[----:B------:R-:W2:Y:S02]  /*91a0*/  @!P0 SYNCS.PHASECHK.TRANS64 P0, [R0+URZ+0xa0], R5 ;  /* 0x0000a005000085a7 */ /* 0x000ea400080010ff */
[----:B--2---:R-:W-:Y:S05]  /*91b0*/  @!P0 BRA `(.L_x_136) ;  /* 0xfffffffc00f08947 */ /* 0x004fea000383ffff */
[----:B------:R-:W-:Y:S05]  /*91c0*/  BRA `(.L_x_137) ;  /* 0xffffff9400387947 */ /* 0x000fea000383ffff */
.L_x_43:
[----:B-1----:R1:W2:Y:S02]  /*91d0*/  SYNCS.PHASECHK.TRANS64.TRYWAIT P1, [R0+URZ+0x90], R4 ;  /* 0x00009004000075a7 */ /* 0x0022a400080211ff */
[----:B--2---:R-:W-:Y:S05]  /*91e0*/  @!P1 NANOSLEEP.SYNCS 0x989680 ;  /* 0x009896800000995d */ /* 0x004fea0003900000 */
[----:B------:R-:W2:Y:S02]  /*91f0*/  @!P1 SYNCS.PHASECHK.TRANS64 P1, [R0+URZ+0x90], R4 ;  /* 0x00009004000095a7 */ /* 0x000ea400080210ff */
[----:B--2---:R-:W-:Y:S05]  /*9200*/  @!P1 BRA `(.L_x_43) ;  /* 0xfffffffc00f09947 */ /* 0x004fea000383ffff */
[----:B------:R-:W-:Y:S05]  /*9210*/  BRA `(.L_x_138) ;  /* 0xffffff9400687947 */ /* 0x000fea000383ffff */
.L_x_46:
[----:B------:R-:W-:-:S07]  /*9220*/  MOV R0, UR5 ;  /* 0x0000000500007c02 */ /* 0x000fce0008000f00 */
.L_x_139:
[----:B-1----:R1:W2:Y:S02]  /*9230*/  SYNCS.PHASECHK.TRANS64.TRYWAIT P0, [R0+URZ+0xa0], R2 ;  /* 0x0000a002000075a7 */ /* 0x0022a400080011ff */
[----:B--2---:R-:W-:Y:S05]  /*9240*/  @!P0 NANOSLEEP.SYNCS 0x989680 ;  /* 0x009896800000895d */ /* 0x004fea0003900000 */
[----:B------:R-:W2:Y:S02]  /*9250*/  @!P0 SYNCS.PHASECHK.TRANS64 P0, [R0+URZ+0xa0], R2 ;  /* 0x0000a002000085a7 */ /* 0x000ea400080010ff */
[----:B--2---:R-:W-:Y:S05]  /*9260*/  @!P0 BRA `(.L_x_139) ;  /* 0xfffffffc00f08947 */ /* 0x004fea000383ffff */
[----:B------:R-:W-:Y:S05]  /*9270*/  BRA `(.L_x_45) ;  /* 0xffffff9400bc7947 */ /* 0x000fea000383ffff */
.L_x_53:
[----:B-1----:R1:W2:Y:S02]  /*9280*/  SYNCS.PHASECHK.TRANS64.TRYWAIT P1, [R0+URZ+0x90], R2 ;  /* 0x00009002000075a7 */ /* 0x0022a400080211ff */
[----:B--2---:R-:W-:Y:S05]  /*9290*/  @!P1 NANOSLEEP.SYNCS 0x989680 ;  /* 0x009896800000995d */ /* 0x004fea0003900000 */
[----:B------:R-:W2:Y:S02]  /*92a0*/  @!P1 SYNCS.PHASECHK.TRANS64 P1, [R0+URZ+0x90], R2 ;  /* 0x00009002000095a7 */ /* 0x000ea400080210ff */
[----:B--2---:R-:W-:Y:S05]  /*92b0*/  @!P1 BRA `(.L_x_53) ;  /* 0xfffffffc00f09947 */ /* 0x004fea000383ffff */
[----:B------:R-:W-:Y:S05]  /*92c0*/  BRA `(.L_x_140) ;  /* 0xffffff9c00147947 */ /* 0x000fea000383ffff */
.L_x_54:
[----:B------:R-:W-:-:S07]  /*92d0*/  MOV R2, UR9 ;  /* 0x0000000900027c02 */ /* 0x000fce0008000f00 */
.L_x_141:
[----:B-1----:R1:W2:Y:S02]  /*92e0*/  SYNCS.PHASECHK.TRANS64.TRYWAIT P0, [R2+URZ+0xd0], R0 ;  /* 0x0000d000020075a7 */ /* 0x0022a400080011ff */
[----:B--2---:R-:W-:Y:S05]  /*92f0*/  @!P0 NANOSLEEP.SYNCS 0x989680 ;  /* 0x009896800000895d */ /* 0x004fea0003900000 */
[----:B------:R-:W2:Y:S02]  /*9300*/  @!P0 SYNCS.PHASECHK.TRANS64 P0, [R2+URZ+0xd0], R0 ;  /* 0x0000d000020085a7 */ /* 0x000ea400080010ff */
[----:B--2---:R-:W-:Y:S05]  /*9310*/  @!P0 BRA `(.L_x_141) ;  /* 0xfffffffc00f08947 */ /* 0x004fea000383ffff */
[----:B------:R-:W-:Y:S05]  /*9320*/  BRA `(.L_x_142) ;  /* 0xffffff9c00487947 */ /* 0x000fea000383ffff */
.L_x_57:
[----:B------:R-:W-:Y:S07]  /*9330*/  MOV R0, UR7 ;  /* 0x0000000700007c02 */ /* 0x000fee0008000f00 */
.L_x_143:
[----:B-1----:R1:W2:Y:S02]  /*9340*/  SYNCS.PHASECHK.TRANS64.TRYWAIT P0, [R0+URZ], R2 ;  /* 0x00000002000075a7 */ /* 0x0022a400080011ff */
[----:B--2---:R-:W-:Y:S05]  /*9350*/  @!P0 NANOSLEEP.SYNCS 0x989680 ;  /* 0x009896800000895d */ /* 0x004fea0003900000 */
[----:B------:R-:W2:Y:S02]  /*9360*/  @!P0 SYNCS.PHASECHK.TRANS64 P0, [R0+URZ], R2 ;  /* 0x00000002000085a7 */ /* 0x000ea400080010ff */
[----:B--2---:R-:W-:Y:S05]  /*9370*/  @!P0 BRA `(.L_x_143) ;  /* 0xfffffffc00f08947 */ /* 0x004fea000383ffff */
[----:B------:R-:W-:Y:S05]  /*9380*/  BRA `(.L_x_56) ;  /* 0xffffff9c00807947 */ /* 0x000fea000383ffff */
.L_x_60:
[----:B------:R-:W-:-:S07]  /*9390*/  MOV R0, UR5 ;  /* 0x0000000500007c02 */ /* 0x000fce0008000f00 */
.L_x_144:
[----:B--2---:R2:W3:Y:S02]  /*93a0*/  SYNCS.PHASECHK.TRANS64.TRYWAIT P0, [R0+URZ], R2 ;  /* 0x00000002000075a7 */ /* 0x0044e400080011ff */
[----:B---3--:R-:W-:Y:S05]  /*93b0*/  @!P0 NANOSLEEP.SYNCS 0x989680 ;  /* 0x009896800000895d */ /* 0x008fea0003900000 */
[----:B------:R-:W3:Y:S02]  /*93c0*/  @!P0 SYNCS.PHASECHK.TRANS64 P0, [R0+URZ], R2 ;  /* 0x00000002000085a7 */ /* 0x000ee400080010ff */
[----:B---3--:R-:W-:Y:S05]  /*93d0*/  @!P0 BRA `(.L_x_144) ;  /* 0xfffffffc00f08947 */ /* 0x008fea000383ffff */
[----:B------:R-:W-:Y:S05]  /*93e0*/  BRA `(.L_x_145) ;  /* 0xffffffa000207947 */ /* 0x000fea000383ffff */
.L_x_61:
[----:B------:R-:W-:-:S07]  /*93f0*/  MOV R0, UR5 ;  /* 0x0000000500007c02 */ /* 0x000fce0008000f00 */
.L_x_146:
[----:B--2---:R2:W3:Y:S02]  /*9400*/  SYNCS.PHASECHK.TRANS64.TRYWAIT P0, [R0+URZ], R3 ;  /* 0x00000003000075a7 */ /* 0x0044e400080011ff */
[----:B---3--:R-:W-:Y:S05]  /*9410*/  @!P0 NANOSLEEP.SYNCS 0x989680 ;  /* 0x009896800000895d */ /* 0x008fea0003900000 */
[----:B------:R-:W3:Y:S02]  /*9420*/  @!P0 SYNCS.PHASECHK.TRANS64 P0, [R0+URZ], R3 ;  /* 0x00000003000085a7 */ /* 0x000ee400080010ff */
[----:B---3--:R-:W-:Y:S05]  /*9430*/  @!P0 BRA `(.L_x_146) ;  /* 0xfffffffc00f08947 */ /* 0x008fea000383ffff */
[----:B------:R-:W-:Y:S05]  /*9440*/  BRA `(.L_x_147) ;  /* 0xffffffa0002c7947 */ /* 0x000fea000383ffff */
.L_x_62:
[----:B------:R-:W-:-:S07]  /*9450*/  MOV R0, UR5 ;  /* 0x0000000500007c02 */ /* 0x000fce0008000f00 */
.L_x_148:
[----:B--2---:R2:W3:Y:S02]  /*9460*/  SYNCS.PHASECHK.TRANS64.TRYWAIT P0, [R0+URZ], R3 ;  /* 0x00000003000075a7 */ /* 0x0044e400080011ff */
[----:B---3--:R-:W-:Y:S05]  /*9470*/  @!P0 NANOSLEEP.SYNCS 0x989680 ;  /* 0x009896800000895d */ /* 0x008fea0003900000 */
[----:B------:R-:W3:Y:S02]  /*9480*/  @!P0 SYNCS.PHASECHK.TRANS64 P0, [R0+URZ], R3 ;  /* 0x00000003000085a7 */ /* 0x000ee400080010ff */
[----:B---3--:R-:W-:Y:S05]  /*9490*/  @!P0 BRA `(.L_x_148) ;  /* 0xfffffffc00f08947 */ /* 0x008fea000383ffff */
[----:B------:R-:W-:Y:S05]  /*94a0*/  BRA `(.L_x_149) ;  /* 0xffffffa000387947 */ /* 0x000fea000383ffff */
.L_x_63:
[----:B--2---:R-:W-:-:S07]  /*94b0*/  MOV R0, UR7 ;  /* 0x0000000700007c02 */ /* 0x004fce0008000f00 */
.L_x_150:
[----:B--2---:R2:W3:Y:S02]  /*94c0*/  SYNCS.PHASECHK.TRANS64.TRYWAIT P0, [R0+URZ], R2 ;  /* 0x00000002000075a7 */ /* 0x0044e400080011ff */
[----:B---3--:R-:W-:Y:S05]  /*94d0*/  @!P0 NANOSLEEP.SYNCS 0x989680 ;  /* 0x009896800000895d */ /* 0x008fea0003900000 */
[----:B------:R-:W3:Y:S02]  /*94e0*/  @!P0 SYNCS.PHASECHK.TRANS64 P0, [R0+URZ], R2 ;  /* 0x00000002000085a7 */ /* 0x000ee400080010ff */
[----:B---3--:R-:W-:Y:S05]  /*94f0*/  @!P0 BRA `(.L_x_150) ;  /* 0xfffffffc00f08947 */ /* 0x008fea000383ffff */
[----:B------:R-:W-:Y:S05]  /*9500*/  BRA `(.L_x_151) ;  /* 0xffffffa000447947 */ /* 0x000fea000383ffff */
.L_x_68:
[----:B--2---:R2:W3:Y:S02]  /*9510*/  SYNCS.PHASECHK.TRANS64.TRYWAIT P0, [R0+URZ+0x90], R2 ;  /* 0x00009002000075a7 */ /* 0x0044e400080011ff */
[----:B---3--:R-:W-:Y:S05]  /*9520*/  @!P0 NANOSLEEP.SYNCS 0x989680 ;  /* 0x009896800000895d */ /* 0x008fea0003900000 */
[----:B------:R-:W3:Y:S02]  /*9530*/  @!P0 SYNCS.PHASECHK.TRANS64 P0, [R0+URZ+0x90], R2 ;  /* 0x00009002000085a7 */ /* 0x000ee400080010ff */
[----:B---3--:R-:W-:Y:S05]  /*9540*/  @!P0 BRA `(.L_x_68) ;  /* 0xfffffffc00f08947 */ /* 0x008fea000383ffff */
[----:B------:R-:W-:Y:S05]  /*9550*/  BRA `(.L_x_152) ;  /* 0xffffffa400507947 */ /* 0x000fea000383ffff */
.L_x_71:
[----:B------:R-:W-:Y:S07]  /*9560*/  MOV R0, UR7 ;  /* 0x0000000700007c02 */ /* 0x000fee0008000f00 */
.L_x_153:
[----:B--2---:R2:W3:Y:S02]  /*9570*/  SYNCS.PHASECHK.TRANS64.TRYWAIT P0, [R0+URZ+0x88], R2 ;  /* 0x00008802000075a7 */ /* 0x0044e400080011ff */
[----:B---3--:R-:W-:Y:S05]  /*9580*/  @!P0 NANOSLEEP.SYNCS 0x989680 ;  /* 0x009896800000895d */ /* 0x008fea0003900000 */
[----:B------:R-:W3:Y:S02]  /*9590*/  @!P0 SYNCS.PHASECHK.TRANS64 P0, [R0+URZ+0x88], R2 ;  /* 0x00008802000085a7 */ /* 0x000ee400080010ff */
[----:B---3--:R-:W-:Y:S05]  /*95a0*/  @!P0 BRA `(.L_x_153) ;  /* 0xfffffffc00f08947 */ /* 0x008fea000383ffff */
[----:B------:R-:W-:Y:S05]  /*95b0*/  BRA `(.L_x_70) ;  /* 0xffffffa800307947 */ /* 0x000fea000383ffff */
.L_x_74:
[----:B------:R-:W-:Y:S07]  /*95c0*/  MOV R0, UR7 ;  /* 0x0000000700007c02 */ /* 0x000fee0008000f00 */
.L_x_154:
[----:B-1----:R1:W2:Y:S02]  /*95d0*/  SYNCS.PHASECHK.TRANS64.TRYWAIT P0, [R0+URZ+0x60], R14 ;  /* 0x0000600e000075a7 */ /* 0x0022a400080011ff */
[----:B--2---:R-:W-:Y:S05]  /*95e0*/  @!P0 NANOSLEEP.SYNCS 0x989680 ;  /* 0x009896800000895d */ /* 0x004fea0003900000 */
[----:B------:R-:W2:Y:S02]  /*95f0*/  @!P0 SYNCS.PHASECHK.TRANS64 P0, [R0+URZ+0x60], R14 ;  /* 0x0000600e000085a7 */ /* 0x000ea400080010ff */
[----:B--2---:R-:W-:Y:S05]  /*9600*/  @!P0 BRA `(.L_x_154) ;  /* 0xfffffffc00f08947 */ /* 0x004fea000383ffff */
[----:B------:R-:W-:Y:S05]  /*9610*/  BRA `(.L_x_155) ;  /* 0xffffffa800a87947 */ /* 0x000fea000383ffff */
.L_x_75:
[----:B------:R-:W-:Y:S07]  /*9620*/  MOV R0, UR7 ;  /* 0x0000000700007c02 */ /* 0x000fee0008000f00 */
.L_x_156:
[----:B-1----:R1:W2:Y:S02]  /*9630*/  SYNCS.PHASECHK.TRANS64.TRYWAIT P0, [R0+URZ+0x68], R14 ;  /* 0x0000680e000075a7 */ /* 0x0022a400080011ff */
[----:B--2---:R-:W-:Y:S05]  /*9640*/  @!P0 NANOSLEEP.SYNCS 0x989680 ;  /* 0x009896800000895d */ /* 0x004fea0003900000 */
[----:B------:R-:W2:Y:S02]  /*9650*/  @!P0 SYNCS.PHASECHK.TRANS64 P0, [R0+URZ+0x68], R14 ;  /* 0x0000680e000085a7 */ /* 0x000ea400080010ff */
[----:B--2---:R-:W-:Y:S05]  /*9660*/  @!P0 BRA `(.L_x_156) ;  /* 0xfffffffc00f08947 */ /* 0x004fea000383ffff */
[----:B------:R-:W-:Y:S05]  /*9670*/  BRA `(.L_x_157) ;  /* 0xffffffa800e07947 */ /* 0x000fea000383ffff */
.L_x_76:
[----:B------:R-:W-:Y:S07]  /*9680*/  MOV R0, UR7 ;  /* 0x0000000700007c02 */ /* 0x000fee0008000f00 */
.L_x_158:
[----:B-1----:R1:W2:Y:S02]  /*9690*/  SYNCS.PHASECHK.TRANS64.TRYWAIT P0, [R0+URZ+0x70], R14 ;  /* 0x0000700e000075a7 */ /* 0x0022a400080011ff */
[----:B--2---:R-:W-:Y:S05]  /*96a0*/  @!P0 NANOSLEEP.SYNCS 0x989680 ;  /* 0x009896800000895d */ /* 0x004fea0003900000 */
[----:B------:R-:W2:Y:S02]  /*96b0*/  @!P0 SYNCS.PHASECHK.TRANS64 P0, [R0+URZ+0x70], R14 ;  /* 0x0000700e000085a7 */ /* 0x000ea400080010ff */
[----:B--2---:R-:W-:Y:S05]  /*96c0*/  @!P0 BRA `(.L_x_158) ;  /* 0xfffffffc00f08947 */ /* 0x004fea000383ffff */
[----:B------:R-:W-:Y:S05]  /*96d0*/  BRA `(.L_x_159) ;  /* 0xffffffac00247947 */ /* 0x000fea000383ffff */
.L_x_77:
[----:B------:R-:W-:Y:S07]  /*96e0*/  MOV R0, UR7 ;  /* 0x0000000700007c02 */ /* 0x000fee0008000f00 */
.L_x_160:
[----:B-1----:R1:W2:Y:S02]  /*96f0*/  SYNCS.PHASECHK.TRANS64.TRYWAIT P0, [R0+URZ+0x78], R14 ;  /* 0x0000780e000075a7 */ /* 0x0022a400080011ff */
[----:B--2---:R-:W-:Y:S05]  /*9700*/  @!P0 NANOSLEEP.SYNCS 0x989680 ;  /* 0x009896800000895d */ /* 0x004fea0003900000 */
[----:B------:R-:W2:Y:S02]  /*9710*/  @!P0 SYNCS.PHASECHK.TRANS64 P0, [R0+URZ+0x78], R14 ;  /* 0x0000780e000085a7 */ /* 0x000ea400080010ff */
[----:B--2---:R-:W-:Y:S05]  /*9720*/  @!P0 BRA `(.L_x_160) ;  /* 0xfffffffc00f08947 */ /* 0x004fea000383ffff */
[----:B------:R-:W-:Y:S05]  /*9730*/  BRA `(.L_x_161) ;  /* 0xffffffac00a87947 */ /* 0x000fea000383ffff */
.L_x_79:
[----:B------:R-:W-:-:S07]  /*9740*/  MOV R0, UR7 ;  /* 0x0000000700007c02 */ /* 0x000fce0008000f00 */
.L_x_162:
[----:B-1----:R1:W3:Y:S02]  /*9750*/  SYNCS.PHASECHK.TRANS64.TRYWAIT P0, [R0+URZ+0x60], R2 ;  /* 0x00006002000075a7 */ /* 0x0022e400080011ff */
[----:B---3--:R-:W-:Y:S05]  /*9760*/  @!P0 NANOSLEEP.SYNCS 0x989680 ;  /* 0x009896800000895d */ /* 0x008fea0003900000 */
[----:B------:R-:W3:Y:S02]  /*9770*/  @!P0 SYNCS.PHASECHK.TRANS64 P0, [R0+URZ+0x60], R2 ;  /* 0x00006002000085a7 */ /* 0x000ee400080010ff */
[----:B---3--:R-:W-:Y:S05]  /*9780*/  @!P0 BRA `(.L_x_162) ;  /* 0xfffffffc00f08947 */ /* 0x008fea000383ffff */
[----:B------:R-:W-:Y:S05]  /*9790*/  BRA `(.L_x_163) ;  /* 0xffffffb000187947 */ /* 0x000fea000383ffff */
.L_x_80:
[----:B-1----:R-:W-:-:S07]  /*97a0*/  MOV R0, UR7 ;  /* 0x0000000700007c02 */ /* 0x002fce0008000f00 */
.L_x_164:
[----:B-1----:R1:W3:Y:S02]  /*97b0*/  SYNCS.PHASECHK.TRANS64.TRYWAIT P0, [R0+URZ+0x68], R2 ;  /* 0x00006802000075a7 */ /* 0x0022e400080011ff */
[----:B---3--:R-:W-:Y:S05]  /*97c0*/  @!P0 NANOSLEEP.SYNCS 0x989680 ;  /* 0x009896800000895d */ /* 0x008fea0003900000 */
[----:B------:R-:W3:Y:S02]  /*97d0*/  @!P0 SYNCS.PHASECHK.TRANS64 P0, [R0+URZ+0x68], R2 ;  /* 0x00006802000085a7 */ /* 0x000ee400080010ff */
[----:B---3--:R-:W-:Y:S05]  /*97e0*/  @!P0 BRA `(.L_x_164) ;  /* 0xfffffffc00f08947 */ /* 0x008fea000383ffff */
[----:B------:R-:W-:Y:S05]  /*97f0*/  BRA `(.L_x_165) ;  /* 0xffffffb000087947 */ /* 0x000fea000383ffff */
.L_x_81:
[----:B-1----:R-:W-:-:S07]  /*9800*/  MOV R0, UR7 ;  /* 0x0000000700007c02 */ /* 0x002fce0008000f00 */
.L_x_166:
[----:B-1----:R1:W3:Y:S02]  /*9810*/  SYNCS.PHASECHK.TRANS64.TRYWAIT P0, [R0+URZ+0x70], R2 ;  /* 0x00007002000075a7 */ /* 0x0022e400080011ff */
[----:B---3--:R-:W-:Y:S05]  /*9820*/  @!P0 NANOSLEEP.SYNCS 0x989680 ;  /* 0x009896800000895d */ /* 0x008fea0003900000 */
[----:B------:R-:W3:Y:S02]  /*9830*/  @!P0 SYNCS.PHASECHK.TRANS64 P0, [R0+URZ+0x70], R2 ;  /* 0x00007002000085a7 */ /* 0x000ee400080010ff */
[----:B---3--:R-:W-:Y:S05]  /*9840*/  @!P0 BRA `(.L_x_166) ;  /* 0xfffffffc00f08947 */ /* 0x008fea000383ffff */
[----:B------:R-:W-:Y:S05]  /*9850*/  BRA `(.L_x_167) ;  /* 0xffffffac00f87947 */ /* 0x000fea000383ffff */
.L_x_83:
[----:B--2---:R2:W4:Y:S02]  /*9860*/  SYNCS.PHASECHK.TRANS64.TRYWAIT P0, [R0+URZ+0x90], R2 ;  /* 0x00009002000075a7 */ /* 0x00452400080011ff */
[----:B----4-:R-:W-:Y:S05]  /*9870*/  @!P0 NANOSLEEP.SYNCS 0x989680 ;  /* 0x009896800000895d */ /* 0x010fea0003900000 */
[----:B------:R-:W4:Y:S02]  /*9880*/  @!P0 SYNCS.PHASECHK.TRANS64 P0, [R0+URZ+0x90], R2 ;  /* 0x00009002000085a7 */ /* 0x000f2400080010ff */
[----:B----4-:R-:W-:Y:S05]  /*9890*/  @!P0 BRA `(.L_x_83) ;  /* 0xfffffffc00f08947 */ /* 0x010fea000383ffff */
[----:B------:R-:W-:Y:S05]  /*98a0*/  BRA `(.L_x_168) ;  /* 0xffffffb000c47947 */ /* 0x000fea000383ffff */
.L_x_94:
[----:B-1----:R1:W3:Y:S02]  /*98b0*/  SYNCS.PHASECHK.TRANS64.TRYWAIT P1, [R2+URZ+0x40], R0 ;  /* 0x00004000020075a7 */ /* 0x0022e400080211ff */
[----:B---3--:R-:W-:Y:S05]  /*98c0*/  @!P1 NANOSLEEP.SYNCS 0x989680 ;  /* 0x009896800000995d */ /* 0x008fea0003900000 */
[----:B------:R-:W3:Y:S02]  /*98d0*/  @!P1 SYNCS.PHASECHK.TRANS64 P1, [R2+URZ+0x40], R0 ;  /* 0x00004000020095a7 */ /* 0x000ee400080210ff */
[----:B---3--:R-:W-:Y:S05]  /*98e0*/  @!P1 BRA `(.L_x_94) ;  /* 0xfffffffc00f09947 */ /* 0x008fea000383ffff */
[----:B------:R-:W-:Y:S05]  /*98f0*/  BRA `(.L_x_93) ;  /* 0xffffffbc00dc7947 */ /* 0x000fea000383ffff */
.L_x_96:
[----:B-1----:R1:W2:Y:S02]  /*9900*/  SYNCS.PHASECHK.TRANS64.TRYWAIT P0, [R113+URZ+0xb0], R3 ;  /* 0x0000b003710075a7 */ /* 0x0022a400080011ff */
[----:B--2---:R-:W-:Y:S05]  /*9910*/  @!P0 NANOSLEEP.SYNCS 0x989680 ;  /* 0x009896800000895d */ /* 0x004fea0003900000 */
[----:B------:R-:W2:Y:S02]  /*9920*/  @!P0 SYNCS.PHASECHK.TRANS64 P0, [R113+URZ+0xb0], R3 ;  /* 0x0000b003710085a7 */ /* 0x000ea400080010ff */
[----:B--2---:R-:W-:Y:S05]  /*9930*/  @!P0 BRA `(.L_x_96) ;  /* 0xfffffffc00f08947 */ /* 0x004fea000383ffff */
[----:B------:R-:W-:Y:S05]  /*9940*/  BRA `(.L_x_95) ;  /* 0xffffffc000307947 */ /* 0x000fea000383ffff */
.L_x_104:
[----:B--2---:R2:W3:Y:S02]  /*9950*/  SYNCS.PHASECHK.TRANS64.TRYWAIT P0, [R0+URZ+0x40], R3 ;  /* 0x00004003000075a7 */ /* 0x0044e400080011ff */
[----:B---3--:R-:W-:Y:S05]  /*9960*/  @!P0 NANOSLEEP.SYNCS 0x989680 ;  /* 0x009896800000895d */ /* 0x008fea0003900000 */
[----:B------:R-:W3:Y:S02]  /*9970*/  @!P0 SYNCS.PHASECHK.TRANS64 P0, [R0+URZ+0x40], R3 ;  /* 0x00004003000085a7 */ /* 0x000ee400080010ff */
[----:B---3--:R-:W-:Y:S05]  /*9980*/  @!P0 BRA `(.L_x_104) ;  /* 0xfffffffc00f08947 */ /* 0x008fea000383ffff */
[----:B------:R-:W-:Y:S05]  /*9990*/  BRA `(.L_x_103) ;  /* 0xffffffcc00207947 */ /* 0x000fea000383ffff */
.L_x_112:
[----:B--2---:R2:W3:Y:S02]  /*99a0*/  SYNCS.PHASECHK.TRANS64.TRYWAIT P0, [R0+URZ+0x40], R4 ;  /* 0x00004004000075a7 */ /* 0x0044e400080011ff */
[----:B---3--:R-:W-:Y:S05]  /*99b0*/  @!P0 NANOSLEEP.SYNCS 0x989680 ;  /* 0x009896800000895d */ /* 0x008fea0003900000 */
[----:B------:R-:W3:Y:S02]  /*99c0*/  @!P0 SYNCS.PHASECHK.TRANS64 P0, [R0+URZ+0x40], R4 ;  /* 0x00004004000085a7 */ /* 0x000ee400080010ff */
[----:B---3--:R-:W-:Y:S05]  /*99d0*/  @!P0 BRA `(.L_x_112) ;  /* 0xfffffffc00f08947 */ /* 0x008fea000383ffff */
[----:B------:R-:W-:Y:S05]  /*99e0*/  BRA `(.L_x_111) ;  /* 0xffffffd800647947 */ /* 0x000fea000383ffff */
.L_x_120:
[----:B--2---:R2:W3:Y:S02]  /*99f0*/  SYNCS.PHASECHK.TRANS64.TRYWAIT P0, [R0+URZ+0x40], R4 ;  /* 0x00004004000075a7 */ /* 0x0044e400080011ff */
[----:B---3--:R-:W-:Y:S05]  /*9a00*/  @!P0 NANOSLEEP.SYNCS 0x989680 ;  /* 0x009896800000895d */ /* 0x008fea0003900000 */
[----:B------:R-:W3:Y:S02]  /*9a10*/  @!P0 SYNCS.PHASECHK.TRANS64 P0, [R0+URZ+0x40], R4 ;  /* 0x00004004000085a7 */ /* 0x000ee400080010ff */
[----:B---3--:R-:W-:Y:S05]  /*9a20*/  @!P0 BRA `(.L_x_120) ;  /* 0xfffffffc00f08947 */ /* 0x008fea000383ffff */
[----:B------:R-:W-:Y:S05]  /*9a30*/  BRA `(.L_x_119) ;  /* 0xffffffe400b47947 */ /* 0x000fea000383ffff */
        .weak           $__internal_0_$__cuda_sm10x_tcgen05_guardrail_trap_col_being_dealloced_not_returned_by_alloc
        .type           $__internal_0_$__cuda_sm10x_tcgen05_guardrail_trap_col_being_dealloced_not_returned_by_alloc,@function
        .size           $__internal_0_$__cuda_sm10x_tcgen05_guardrail_trap_col_being_dealloced_not_returned_by_alloc,($__internal_1_$__cuda_sm10x_tcgen05_guardrail_trap_phase_invalid_during_alloc - $__internal_0_$__cuda_sm10x_tcgen05_guardrail_trap_col_being_dealloced_not_returned_by_alloc)
$__internal_0_$__cuda_sm10x_tcgen05_guardrail_trap_col_being_dealloced_not_returned_by_alloc:
[----:B------:R-:W-:Y:S05]  /*9a40*/  BPT.TRAP 0x1 ;  /* 0x000000040000795c */ /* 0x000fea0000300000 */
[----:B------:R-:W-:-:S04]  /*9a50*/  HFMA2 R3, -RZ, RZ, 0, 0 ;  /* 0x00000000ff037431 */ /* 0x000fc800000001ff */
[----:B------:R-:W-:Y:S05]  /*9a60*/  RET.REL.NODEC R2 `(_ZN7cutlass13device_kernelINS_4gemm6kernel13GemmUniversalIN4cute5tupleIJiiiiEEENS1_10collective13CollectiveMmaINS1_35MainloopSm100TmaUmmaWarpSpecializedILi4ELi2ELi4ENS5_IJNS4_1CILi1EEESB_SB_EEEEENS5_IJNSA_ILi64EEENSA_ILi256EEENSA_ILi32EEEEEENS_12float_e4m3_tENS5_IJlSB_lEEESI_SJ_NS4_8TiledMMAINS4_8MMA_AtomIJNS4_10MMA_TraitsINS4_19SM100_MMA_F8F6F4_SSEJSI_SI_fSE_SF_NS4_17integral_constantINS4_4UMMA5MajorELSQ_0EEESR_NSO_INSP_7ScaleInELSS_0EEEST_EEEEEENS4_6LayoutISC_NS5_IJNSA_ILi0EEESX_SX_EEEEENS5_IJNS4_10UnderscoreES10_S10_EEEEENS4_13SM90_TMA_LOADENS4_14ComposedLayoutINS4_7SwizzleILi1ELi4ELi3EEENS4_18smem_ptr_flag_bitsILi8EEENSW_INS5_IJNSA_ILi8EEESG_EEENS5_IJSG_SB_EEEEEEEvNS4_8identityES13_S1D_vS1E_EENS_8epilogue10collective18CollectiveEpilogueINS1G_23Sm100TmaWarpSpecializedILi4ELi2ELi32ELb0ELb0EEEJSH_NS5_IJNSW_ISE_SB_EES1L_EEESI_SJ_SI_SJ_NS1G_6fusion15FusionCallbacksIS1K_NS1N_17LinearCombinationISI_fSI_fLNS_15FloatRoundStyleE2EEESH_S1M_JEEENS4_5SM1004TMEM4LOAD26SM100_TMEM_LOAD_16dp32b32xES13_NS14_INS15_ILi2ELi4ELi3EEES18_NSW_INS5_IJS19_SE_EEENS5_IJSE_SB_EEEEEEENS4_39AutoVectorizingCopyWithAssumedAlignmentILi128EEENS4_14SM90_TMA_STOREES21_S23_S23_EEEvvEEEEvNT_6ParamsE) ;  /* 0xffffff6402647950 */ /* 0x000fea0003c3ffff */
        .weak           $__internal_1_$__cuda_sm10x_tcgen05_guardrail_trap_phase_invalid_during_alloc
        .type           $__internal_1_$__cuda_sm10x_tcgen05_guardrail_trap_phase_invalid_during_alloc,@function
        .size           $__internal_1_$__cuda_sm10x_tcgen05_guardrail_trap_phase_invalid_during_alloc,($__internal_2_$__cuda_sm10x_tcgen05_guardrail_trap_unallocated_columns_being_dealloced - $__internal_1_$__cuda_sm10x_tcgen05_guardrail_trap_phase_invalid_during_alloc)
$__internal_1_$__cuda_sm10x_tcgen05_guardrail_trap_phase_invalid_during_alloc:
[----:B------:R-:W-:Y:S05]  /*9a70*/  BPT.TRAP 0x1 ;  /* 0x000000040000795c */ /* 0x000fea0000300000 */
[----:B------:R-:W-:-:S04]  /*9a80*/  MOV R3, 0x0 ;  /* 0x0000000000037802 */ /* 0x000fc80000000f00 */
[----:B------:R-:W-:Y:S05]  /*9a90*/  RET.REL.NODEC R2 `(_ZN7cutlass13device_kernelINS_4gemm6kernel13GemmUniversalIN4cute5tupleIJiiiiEEENS1_10collective13CollectiveMmaINS1_35MainloopSm100TmaUmmaWarpSpecializedILi4ELi2ELi4ENS5_IJNS4_1CILi1EEESB_SB_EEEEENS5_IJNSA_ILi64EEENSA_ILi256EEENSA_ILi32EEEEEENS_12float_e4m3_tENS5_IJlSB_lEEESI_SJ_NS4_8TiledMMAINS4_8MMA_AtomIJNS4_10MMA_TraitsINS4_19SM100_MMA_F8F6F4_SSEJSI_SI_fSE_SF_NS4_17integral_constantINS4_4UMMA5MajorELSQ_0EEESR_NSO_INSP_7ScaleInELSS_0EEEST_EEEEEENS4_6LayoutISC_NS5_IJNSA_ILi0EEESX_SX_EEEEENS5_IJNS4_10UnderscoreES10_S10_EEEEENS4_13SM90_TMA_LOADENS4_14ComposedLayoutINS4_7SwizzleILi1ELi4ELi3EEENS4_18smem_ptr_flag_bitsILi8EEENSW_INS5_IJNSA_ILi8EEESG_EEENS5_IJSG_SB_EEEEEEEvNS4_8identityES13_S1D_vS1E_EENS_8epilogue10collective18CollectiveEpilogueINS1G_23Sm100TmaWarpSpecializedILi4ELi2ELi32ELb0ELb0EEEJSH_NS5_IJNSW_ISE_SB_EES1L_EEESI_SJ_SI_SJ_NS1G_6fusion15FusionCallbacksIS1K_NS1N_17LinearCombinationISI_fSI_fLNS_15FloatRoundStyleE2EEESH_S1M_JEEENS4_5SM1004TMEM4LOAD26SM100_TMEM_LOAD_16dp32b32xES13_NS14_INS15_ILi2ELi4ELi3EEES18_NSW_INS5_IJS19_SE_EEENS5_IJSE_SB_EEEEEEENS4_39AutoVectorizingCopyWithAssumedAlignmentILi128EEENS4_14SM90_TMA_STOREES21_S23_S23_EEEvvEEEEvNT_6ParamsE) ;  /* 0xffffff6402587950 */ /* 0x000fea0003c3ffff */
        .weak           $__internal_2_$__cuda_sm10x_tcgen05_guardrail_trap_unallocated_columns_being_dealloced
        .type           $__internal_2_$__cuda_sm10x_tcgen05_guardrail_trap_unallocated_columns_being_dealloced,@function
        .size           $__internal_2_$__cuda_sm10x_tcgen05_guardrail_trap_unallocated_columns_being_dealloced,(.L_x_170 - $__internal_2_$__cuda_sm10x_tcgen05_guardrail_trap_unallocated_columns_being_dealloced)
$__internal_2_$__cuda_sm10x_tcgen05_guardrail_trap_unallocated_columns_being_dealloced:
[----:B------:R-:W-:Y:S05]  /*9aa0*/  BPT.TRAP 0x1 ;  /* 0x000000040000795c */ /* 0x000fea0000300000 */
[----:B------:R-:W-:-:S04]  /*9ab0*/  HFMA2 R3, -RZ, RZ, 0, 0 ;  /* 0x00000000ff037431 */ /* 0x000fc800000001ff */
[----:B------:R-:W-:Y:S05]  /*9ac0*/  RET.REL.NODEC R2 `(_ZN7cutlass13device_kernelINS_4gemm6kernel13GemmUniversalIN4cute5tupleIJiiiiEEENS1_10collective13CollectiveMmaINS1_35MainloopSm100TmaUmmaWarpSpecializedILi4ELi2ELi4ENS5_IJNS4_1CILi1EEESB_SB_EEEEENS5_IJNSA_ILi64EEENSA_ILi256EEENSA_ILi32EEEEEENS_12float_e4m3_tENS5_IJlSB_lEEESI_SJ_NS4_8TiledMMAINS4_8MMA_AtomIJNS4_10MMA_TraitsINS4_19SM100_MMA_F8F6F4_SSEJSI_SI_fSE_SF_NS4_17integral_constantINS4_4UMMA5MajorELSQ_0EEESR_NSO_INSP_7ScaleInELSS_0EEEST_EEEEEENS4_6LayoutISC_NS5_IJNSA_ILi0EEESX_SX_EEEEENS5_IJNS4_10UnderscoreES10_S10_EEEEENS4_13SM90_TMA_LOADENS4_14ComposedLayoutINS4_7SwizzleILi1ELi4ELi3EEENS4_18smem_ptr_flag_bitsILi8EEENSW_INS5_IJNSA_ILi8EEESG_EEENS5_IJSG_SB_EEEEEEEvNS4_8identityES13_S1D_vS1E_EENS_8epilogue10collective18CollectiveEpilogueINS1G_23Sm100TmaWarpSpecializedILi4ELi2ELi32ELb0ELb0EEEJSH_NS5_IJNSW_ISE_SB_EES1L_EEESI_SJ_SI_SJ_NS1G_6fusion15FusionCallbacksIS1K_NS1N_17LinearCombinationISI_fSI_fLNS_15FloatRoundStyleE2EEESH_S1M_JEEENS4_5SM1004TMEM4LOAD26SM100_TMEM_LOAD_16dp32b32xES13_NS14_INS15_ILi2ELi4ELi3EEES18_NSW_INS5_IJS19_SE_EEENS5_IJSE_SB_EEEEEEENS4_39AutoVectorizingCopyWithAssumedAlignmentILi128EEENS4_14SM90_TMA_STOREES21_S23_S23_EEEvvEEEEvNT_6ParamsE) ;  /* 0xffffff64024c7950 */ /* 0x000fea0003c3ffff */
.L_x_169:
[----:B------:R-:W-:-:S00]  /*9ad0*/  BRA `(.L_x_169) ;  /* 0xfffffffc00fc7947 */ /* 0x000fc0000383ffff */
[----:B------:R-:W-:-:S00]  /*9ae0*/  NOP ;  /* 0x0000000000007918 */ /* 0x000fc00000000000 */
        /* <DEDUP_REMOVED lines=9> */
.L_x_170:


//--------------------- .nv.global.init           --------------------------
	.section	.nv.global.init,"aw",@progbits
.nv.global.init:
	.type		$str$27,@object
	.size		$str$27,($str$28 - $str$27)
$str$27:
        /*0000*/ 	.byte	0x28, 0x61, 0x64, 0x64, 0x72, 0x65, 0x73, 0x73, 0x20, 0x26, 0x20, 0x6d, 0x61, 0x73, 0x6b, 0x29
        /*0010*/ 	.byte	0x20, 0x3d, 0x3d, 0x20, 0x30, 0x00
	.type		$str$28,@object
	.size		$str$28,($str$26 - $str$28)
$str$28:
        /*0016*/ 	.byte	0x2f, 0x74, 0x6d, 0x70, 0x2f, 0x63, 0x75, 0x74, 0x6c, 0x61, 0x73, 0x73, 0x5f, 0x73, 0x77, 0x65
        /*0026*/ 	.byte	0x65, 0x70, 0x5f, 0x73, 0x72, 0x63, 0x2f, 0x69, 0x6e, 0x63, 0x6c, 0x75, 0x64, 0x65, 0x2f, 0x63
        /*0036*/ 	.byte	0x75, 0x74, 0x65, 0x2f, 0x70, 0x6f, 0x69, 0x6e, 0x74, 0x65, 0x72, 0x5f, 0x66, 0x6c, 0x61, 0x67
        /*0046*/ 	.byte	0x67, 0x65, 0x64, 0x2e, 0x68, 0x70, 0x70, 0x00
	.type		$str$26,@object
	.size		$str$26,($str$25 - $str$26)
$str$26:
        /*004e*/ 	.byte	0x2f, 0x74, 0x6d, 0x70, 0x2f, 0x63, 0x75, 0x74, 0x6c, 0x61, 0x73, 0x73, 0x5f, 0x73, 0x77, 0x65
        /*005e*/ 	.byte	0x65, 0x70, 0x5f, 0x73, 0x72, 0x63, 0x2f, 0x69, 0x6e, 0x63, 0x6c, 0x75, 0x64, 0x65, 0x2f, 0x63
        /*006e*/ 	.byte	0x75, 0x74, 0x65, 0x2f, 0x61, 0x74, 0x6f, 0x6d, 0x2f, 0x63, 0x6f, 0x70, 0x79, 0x5f, 0x74, 0x72
        /*007e*/ 	.byte	0x61, 0x69, 0x74, 0x73, 0x5f, 0x73, 0x6d, 0x31, 0x30, 0x30, 0x2e, 0x68, 0x70, 0x70, 0x00
	.type		$str$25,@object
	.size		$str$25,(__unnamed_1 - $str$25)
$str$25:
        /*008d*/ 	.byte	0x28, 0x28, 0x75, 0x69, 0x6e, 0x74, 0x33, 0x32, 0x5f, 0x74, 0x28, 0x74, 0x68, 0x72, 0x65, 0x61
        /*009d*/ 	.byte	0x64, 0x49, 0x64, 0x78, 0x2e, 0x78, 0x29, 0x20, 0x2f, 0x20, 0x33, 0x32, 0x29, 0x20, 0x25, 0x20
        /*00ad*/ 	.byte	0x34, 0x29, 0x20, 0x3d, 0x3d, 0x20, 0x28, 0x28, 0x28, 0x74, 0x6d, 0x65, 0x6d, 0x5f, 0x61, 0x64
        /*00bd*/ 	.byte	0x64, 0x72, 0x20, 0x3e, 0x3e, 0x20, 0x31, 0x36, 0x29, 0x20, 0x2f, 0x20, 0x33, 0x32, 0x29, 0x20
        /*00cd*/ 	.byte	0x25, 0x20, 0x34, 0x29, 0x00
	.type		__unnamed_1,@object
	.size		__unnamed_1,(__unnamed_2 - __unnamed_1)
__unnamed_1:
        /*00d2*/ 	.byte	0x61, 0x75, 0x74, 0x6f, 0x20, 0x63, 0x75, 0x74, 0x65, 0x3a, 0x3a, 0x61, 0x73, 0x5f, 0x70, 0x6f
        /* <DEDUP_REMOVED lines=24> */
        /*0262*/ 	.byte	0x3c, 0x34, 0x30, 0x39, 0x36, 0x3e, 0x3e, 0x3e, 0x3e, 0x5d, 0x00
	.type		__unnamed_2,@object
	.size		__unnamed_2,(__unnamed_3 - __unnamed_2)
__unnamed_2:
        /* <DEDUP_REMOVED lines=26> */
	.type		__unnamed_3,@object
	.size		__unnamed_3,(.L_3 - __unnamed_3)
__unnamed_3:
        /* <DEDUP_REMOVED lines=40> */
        /*0688*/ 	.byte	0x74, 0x65, 0x3a, 0x3a, 0x43, 0x3c, 0x30, 0x3e, 0x3e, 0x3e, 0x3e, 0x5d, 0x00
.L_3:


//--------------------- .nv.shared._ZN7cutlass13device_kernelINS_4gemm6kernel13GemmUniversalIN4cute5tupleIJiiiiEEENS1_10collective13CollectiveMmaINS1_35MainloopSm100TmaUmmaWarpSpecializedILi4ELi2ELi4ENS5_IJNS4_1CILi1EEESB_SB_EEEEENS5_IJNSA_ILi64EEENSA_ILi256EEENSA_ILi32EEEEEENS_12float_e4m3_tENS5_IJlSB_lEEESI_SJ_NS4_8TiledMMAINS4_8MMA_AtomIJNS4_10MMA_TraitsINS4_19SM100_MMA_F8F6F4_SSEJSI_SI_fSE_SF_NS4_17integral_constantINS4_4UMMA5MajorELSQ_0EEESR_NSO_INSP_7ScaleInELSS_0EEEST_EEEEEENS4_6LayoutISC_NS5_IJNSA_ILi0EEESX_SX_EEEEENS5_IJNS4_10UnderscoreES10_S10_EEEEENS4_13SM90_TMA_LOADENS4_14ComposedLayoutINS4_7SwizzleILi1ELi4ELi3EEENS4_18smem_ptr_flag_bitsILi8EEENSW_INS5_IJNSA_ILi8EEESG_EEENS5_IJSG_SB_EEEEEEEvNS4_8identityES13_S1D_vS1E_EENS_8epilogue10collective18CollectiveEpilogueINS1G_23Sm100TmaWarpSpecializedILi4ELi2ELi32ELb0ELb0EEEJSH_NS5_IJNSW_ISE_SB_EES1L_EEESI_SJ_SI_SJ_NS1G_6fusion15FusionCallbacksIS1K_NS1N_17LinearCombinationISI_fSI_fLNS_15FloatRoundStyleE2EEESH_S1M_JEEENS4_5SM1004TMEM4LOAD26SM100_TMEM_LOAD_16dp32b32xES13_NS14_INS15_ILi2ELi4ELi3EEES18_NSW_INS5_IJS19_SE_EEENS5_IJSE_SB_EEEEEEENS4_39AutoVectorizingCopyWithAssumedAlignmentILi128EEENS4_14SM90_TMA_STOREES21_S23_S23_EEEvvEEEEvNT_6ParamsE --------------------------
	.section	.nv.shared._ZN7cutlass13device_kernelINS_4gemm6kernel13GemmUniversalIN4cute5tupleIJiiiiEEENS1_10collective13CollectiveMmaINS1_35MainloopSm100TmaUmmaWarpSpecializedILi4ELi2ELi4ENS5_IJNS4_1CILi1EEESB_SB_EEEEENS5_IJNSA_ILi64EEENSA_ILi256EEENSA_ILi32EEEEEENS_12float_e4m3_tENS5_IJlSB_lEEESI_SJ_NS4_8TiledMMAINS4_8MMA_AtomIJNS4_10MMA_TraitsINS4_19SM100_MMA_F8F6F4_SSEJSI_SI_fSE_SF_NS4_17integral_constantINS4_4UMMA5MajorELSQ_0EEESR_NSO_INSP_7ScaleInELSS_0EEEST_EEEEEENS4_6LayoutISC_NS5_IJNSA_ILi0EEESX_SX_EEEEENS5_IJNS4_10UnderscoreES10_S10_EEEEENS4_13SM90_TMA_LOADENS4_14ComposedLayoutINS4_7SwizzleILi1ELi4ELi3EEENS4_18smem_ptr_flag_bitsILi8EEENSW_INS5_IJNSA_ILi8EEESG_EEENS5_IJSG_SB_EEEEEEEvNS4_8identityES13_S1D_vS1E_EENS_8epilogue10collective18CollectiveEpilogueINS1G_23Sm100TmaWarpSpecializedILi4ELi2ELi32ELb0ELb0EEEJSH_NS5_IJNSW_ISE_SB_EES1L_EEESI_SJ_SI_SJ_NS1G_6fusion15FusionCallbacksIS1K_NS1N_17LinearCombinationISI_fSI_fLNS_15FloatRoundStyleE2EEESH_S1M_JEEENS4_5SM1004TMEM4LOAD26SM100_TMEM_LOAD_16dp32b32xES13_NS14_INS15_ILi2ELi4ELi3EEES18_NSW_INS5_IJS19_SE_EEENS5_IJSE_SB_EEEEEEENS4_39AutoVectorizingCopyWithAssumedAlignmentILi128EEENS4_14SM90_TMA_STOREES21_S23_S23_EEEvvEEEEvNT_6ParamsE,"aw",@nobits
	.sectionflags	@""
	.align	16
	.zero		1024


//--------------------- .nv.shared.reserved.0     --------------------------
	.section	.nv.shared.reserved.0,"aw",@nobits
	.weak		__nv_reservedSMEM_offset_0_alias
	.size		__nv_reservedSMEM_offset_0_alias, 0, 64
	.other		__nv_reservedSMEM_offset_0_alias,@"STO_CUDA_RESERVED_SHARED STV_DEFAULT"
__nv_reservedSMEM_offset_0_alias:
	.zero		0
.nv.shared.reserved.0:
	.zero		64
	.weak		__nv_reservedSMEM_tcgen05_partition
	.type		__nv_reservedSMEM_tcgen05_partition,@object
	.size		__nv_reservedSMEM_tcgen05_partition,(.L_0 - __nv_reservedSMEM_tcgen05_partition)
__nv_reservedSMEM_tcgen05_partition:
	.zero		32
.L_0:


//--------------------- .nv.global                --------------------------
	.section	.nv.global,"aw",@nobits
.nv.global:
	.type		_ZN39_INTERNAL_87c455ba_4_k_cu_f6d37b26_71964cute1_E,@object
	.size		_ZN39_INTERNAL_87c455ba_4_k_cu_f6d37b26_71964cute1_E,(_ZN39_INTERNAL_87c455ba_4_k_cu_f6d37b26_71964cuda3std3__45__cpo6cbeginE - _ZN39_INTERNAL_87c455ba_4_k_cu_f6d37b26_71964cute1_E)
_ZN39_INTERNAL_87c455ba_4_k_cu_f6d37b26_71964cute1_E:
	.zero		1
	.type		_ZN39_INTERNAL_87c455ba_4_k_cu_f6d37b26_71964cuda3std3__45__cpo6cbeginE,@object
	.size		_ZN39_INTERNAL_87c455ba_4_k_cu_f6d37b26_71964cuda3std3__45__cpo6cbeginE,(_ZN39_INTERNAL_87c455ba_4_k_cu_f6d37b26_71964cuda3std3__48in_placeE - _ZN39_INTERNAL_87c455ba_4_k_cu_f6d37b26_71964cuda3std3__45__cpo6cbeginE)
_ZN39_INTERNAL_87c455ba_4_k_cu_f6d37b26_71964cuda3std3__45__cpo6cbeginE:
	.zero		1
	.type		_ZN39_INTERNAL_87c455ba_4_k_cu_f6d37b26_71964cuda3std3__48in_placeE,@object
	.size		_ZN39_INTERNAL_87c455ba_4_k_cu_f6d37b26_71964cuda3std3__48in_placeE,(_ZN39_INTERNAL_87c455ba_4_k_cu_f6d37b26_71964cuda3std6ranges3__45__cpo9iter_moveE - _ZN39_INTERNAL_87c455ba_4_k_cu_f6d37b26_71964cuda3std3__48in_placeE)
_ZN39_INTERNAL_87c455ba_4_k_cu_f6d37b26_71964cuda3std3__48in_placeE:
	.zero		1
	.type		_ZN39_INTERNAL_87c455ba_4_k_cu_f6d37b26_71964cuda3std6ranges3__45__cpo9iter_moveE,@object
	.size		_ZN39_INTERNAL_87c455ba_4_k_cu_f6d37b26_71964cuda3std6ranges3__45__cpo9iter_moveE,(_ZN39_INTERNAL_87c455ba_4_k_cu_f6d37b26_71964cuda3std3__45__cpo5beginE - _ZN39_INTERNAL_87c455ba_4_k_cu_f6d37b26_71964cuda3std6ranges3__45__cpo9iter_moveE)
_ZN39_INTERNAL_87c455ba_4_k_cu_f6d37b26_71964cuda3std6ranges3__45__cpo9iter_moveE:
	.zero		1
	.type		_ZN39_INTERNAL_87c455ba_4_k_cu_f6d37b26_71964cuda3std3__45__cpo5beginE,@object
	.size		_ZN39_INTERNAL_87c455ba_4_k_cu_f6d37b26_71964cuda3std3__45__cpo5beginE,(_ZN39_INTERNAL_87c455ba_4_k_cu_f6d37b26_71964cuda3std3__441_GLOBAL__N__87c455ba_4_k_cu_f6d37b26_71966ignoreE - _ZN39_INTERNAL_87c455ba_4_k_cu_f6d37b26_71964cuda3std3__45__cpo5beginE)
_ZN39_INTERNAL_87c455ba_4_k_cu_f6d37b26_71964cuda3std3__45__cpo5beginE:
	.zero		1
	.type		_ZN39_INTERNAL_87c455ba_4_k_cu_f6d37b26_71964cuda3std3__441_GLOBAL__N__87c455ba_4_k_cu_f6d37b26_71966ignoreE,@object
	.size		_ZN39_INTERNAL_87c455ba_4_k_cu_f6d37b26_71964cuda3std3__441_GLOBAL__N__87c455ba_4_k_cu_f6d37b26_71966ignoreE,(_ZN39_INTERNAL_87c455ba_4_k_cu_f6d37b26_71964cute7productE - _ZN39_INTERNAL_87c455ba_4_k_cu_f6d37b26_71964cuda3std3__441_GLOBAL__N__87c455ba_4_k_cu_f6d37b26_71966ignoreE)
_ZN39_INTERNAL_87c455ba_4_k_cu_f6d37b26_71964cuda3std3__441_GLOBAL__N__87c455ba_4_k_cu_f6d37b26_71966ignoreE:
	.zero		1
	.type		_ZN39_INTERNAL_87c455ba_4_k_cu_f6d37b26_71964cute7productE,@object
	.size		_ZN39_INTERNAL_87c455ba_4_k_cu_f6d37b26_71964cute7productE,(_ZN39_INTERNAL_87c455ba_4_k_cu_f6d37b26_71964cuda3std3__45__cpo3endE - _ZN39_INTERNAL_87c455ba_4_k_cu_f6d37b26_71964cute7productE)
_ZN39_INTERNAL_87c455ba_4_k_cu_f6d37b26_71964cute7productE:
	.zero		1
	.type		_ZN39_INTERNAL_87c455ba_4_k_cu_f6d37b26_71964cuda3std3__45__cpo3endE,@object
	.size		_ZN39_INTERNAL_87c455ba_4_k_cu_f6d37b26_71964cuda3std3__45__cpo3endE,(_ZN39_INTERNAL_87c455ba_4_k_cu_f6d37b26_71964cuda3std3__419piecewise_constructE - _ZN39_INTERNAL_87c455ba_4_k_cu_f6d37b26_71964cuda3std3__45__cpo3endE)
_ZN39_INTERNAL_87c455ba_4_k_cu_f6d37b26_71964cuda3std3__45__cpo3endE:
	.zero		1
	.type		_ZN39_INTERNAL_87c455ba_4_k_cu_f6d37b26_71964cuda3std3__419piecewise_constructE,@object
	.size		_ZN39_INTERNAL_87c455ba_4_k_cu_f6d37b26_71964cuda3std3__419piecewise_constructE,(_ZN39_INTERNAL_87c455ba_4_k_cu_f6d37b26_71964cuda3std3__45__cpo4cendE - _ZN39_INTERNAL_87c455ba_4_k_cu_f6d37b26_71964cuda3std3__419piecewise_constructE)
_ZN39_INTERNAL_87c455ba_4_k_cu_f6d37b26_71964cuda3std3__419piecewise_constructE:
	.zero		1
	.type		_ZN39_INTERNAL_87c455ba_4_k_cu_f6d37b26_71964cuda3std3__45__cpo4cendE,@object
	.size		_ZN39_INTERNAL_87c455ba_4_k_cu_f6d37b26_71964cuda3std3__45__cpo4cendE,(_ZN39_INTERNAL_87c455ba_4_k_cu_f6d37b26_71964cuda3std6ranges3__45__cpo4swapE - _ZN39_INTERNAL_87c455ba_4_k_cu_f6d37b26_71964cuda3std3__45__cpo4cendE)
_ZN39_INTERNAL_87c455ba_4_k_cu_f6d37b26_71964cuda3std3__45__cpo4cendE:
	.zero		1
	.type		_ZN39_INTERNAL_87c455ba_4_k_cu_f6d37b26_71964cuda3std6ranges3__45__cpo4swapE,@object
	.size		_ZN39_INTERNAL_87c455ba_4_k_cu_f6d37b26_71964cuda3std6ranges3__45__cpo4swapE,(.L_11 - _ZN39_INTERNAL_87c455ba_4_k_cu_f6d37b26_71964cuda3std6ranges3__45__cpo4swapE)
_ZN39_INTERNAL_87c455ba_4_k_cu_f6d37b26_71964cuda3std6ranges3__45__cpo4swapE:
	.zero		1
.L_11:


//--------------------- .nv.constant0._ZN7cutlass13device_kernelINS_4gemm6kernel13GemmUniversalIN4cute5tupleIJiiiiEEENS1_10collective13CollectiveMmaINS1_35MainloopSm100TmaUmmaWarpSpecializedILi4ELi2ELi4ENS5_IJNS4_1CILi1EEESB_SB_EEEEENS5_IJNSA_ILi64EEENSA_ILi256EEENSA_ILi32EEEEEENS_12float_e4m3_tENS5_IJlSB_lEEESI_SJ_NS4_8TiledMMAINS4_8MMA_AtomIJNS4_10MMA_TraitsINS4_19SM100_MMA_F8F6F4_SSEJSI_SI_fSE_SF_NS4_17integral_constantINS4_4UMMA5MajorELSQ_0EEESR_NSO_INSP_7ScaleInELSS_0EEEST_EEEEEENS4_6LayoutISC_NS5_IJNSA_ILi0EEESX_SX_EEEEENS5_IJNS4_10UnderscoreES10_S10_EEEEENS4_13SM90_TMA_LOADENS4_14ComposedLayoutINS4_7SwizzleILi1ELi4ELi3EEENS4_18smem_ptr_flag_bitsILi8EEENSW_INS5_IJNSA_ILi8EEESG_EEENS5_IJSG_SB_EEEEEEEvNS4_8identityES13_S1D_vS1E_EENS_8epilogue10collective18CollectiveEpilogueINS1G_23Sm100TmaWarpSpecializedILi4ELi2ELi32ELb0ELb0EEEJSH_NS5_IJNSW_ISE_SB_EES1L_EEESI_SJ_SI_SJ_NS1G_6fusion15FusionCallbacksIS1K_NS1N_17LinearCombinationISI_fSI_fLNS_15FloatRoundStyleE2EEESH_S1M_JEEENS4_5SM1004TMEM4LOAD26SM100_TMEM_LOAD_16dp32b32xES13_NS14_INS15_ILi2ELi4ELi3EEES18_NSW_INS5_IJS19_SE_EEENS5_IJSE_SB_EEEEEEENS4_39AutoVectorizingCopyWithAssumedAlignmentILi128EEENS4_14SM90_TMA_STOREES21_S23_S23_EEEvvEEEEvNT_6ParamsE --------------------------
	.section	.nv.constant0._ZN7cutlass13device_kernelINS_4gemm6kernel13GemmUniversalIN4cute5tupleIJiiiiEEENS1_10collective13CollectiveMmaINS1_35MainloopSm100TmaUmmaWarpSpecializedILi4ELi2ELi4ENS5_IJNS4_1CILi1EEESB_SB_EEEEENS5_IJNSA_ILi64EEENSA_ILi256EEENSA_ILi32EEEEEENS_12float_e4m3_tENS5_IJlSB_lEEESI_SJ_NS4_8TiledMMAINS4_8MMA_AtomIJNS4_10MMA_TraitsINS4_19SM100_MMA_F8F6F4_SSEJSI_SI_fSE_SF_NS4_17integral_constantINS4_4UMMA5MajorELSQ_0EEESR_NSO_INSP_7ScaleInELSS_0EEEST_EEEEEENS4_6LayoutISC_NS5_IJNSA_ILi0EEESX_SX_EEEEENS5_IJNS4_10UnderscoreES10_S10_EEEEENS4_13SM90_TMA_LOADENS4_14ComposedLayoutINS4_7SwizzleILi1ELi4ELi3EEENS4_18smem_ptr_flag_bitsILi8EEENSW_INS5_IJNSA_ILi8EEESG_EEENS5_IJSG_SB_EEEEEEEvNS4_8identityES13_S1D_vS1E_EENS_8epilogue10collective18CollectiveEpilogueINS1G_23Sm100TmaWarpSpecializedILi4ELi2ELi32ELb0ELb0EEEJSH_NS5_IJNSW_ISE_SB_EES1L_EEESI_SJ_SI_SJ_NS1G_6fusion15FusionCallbacksIS1K_NS1N_17LinearCombinationISI_fSI_fLNS_15FloatRoundStyleE2EEESH_S1M_JEEENS4_5SM1004TMEM4LOAD26SM100_TMEM_LOAD_16dp32b32xES13_NS14_INS15_ILi2ELi4ELi3EEES18_NSW_INS5_IJS19_SE_EEENS5_IJSE_SB_EEEEEEENS4_39AutoVectorizingCopyWithAssumedAlignmentILi128EEENS4_14SM90_TMA_STOREES21_S23_S23_EEEvvEEEEvNT_6ParamsE,"a",@progbits
	.sectionflags	@""
	.align	4
.nv.constant0._ZN7cutlass13device_kernelINS_4gemm6kernel13GemmUniversalIN4cute5tupleIJiiiiEEENS1_10collective13CollectiveMmaINS1_35MainloopSm100TmaUmmaWarpSpecializedILi4ELi2ELi4ENS5_IJNS4_1CILi1EEESB_SB_EEEEENS5_IJNSA_ILi64EEENSA_ILi256EEENSA_ILi32EEEEEENS_12float_e4m3_tENS5_IJlSB_lEEESI_SJ_NS4_8TiledMMAINS4_8MMA_AtomIJNS4_10MMA_TraitsINS4_19SM100_MMA_F8F6F4_SSEJSI_SI_fSE_SF_NS4_17integral_constantINS4_4UMMA5MajorELSQ_0EEESR_NSO_INSP_7ScaleInELSS_0EEEST_EEEEEENS4_6LayoutISC_NS5_IJNSA_ILi0EEESX_SX_EEEEENS5_IJNS4_10UnderscoreES10_S10_EEEEENS4_13SM90_TMA_LOADENS4_14ComposedLayoutINS4_7SwizzleILi1ELi4ELi3EEENS4_18smem_ptr_flag_bitsILi8EEENSW_INS5_IJNSA_ILi8EEESG_EEENS5_IJSG_SB_EEEEEEEvNS4_8identityES13_S1D_vS1E_EENS_8epilogue10collective18CollectiveEpilogueINS1G_23Sm100TmaWarpSpecializedILi4ELi2ELi32ELb0ELb0EEEJSH_NS5_IJNSW_ISE_SB_EES1L_EEESI_SJ_SI_SJ_NS1G_6fusion15FusionCallbacksIS1K_NS1N_17LinearCombinationISI_fSI_fLNS_15FloatRoundStyleE2EEESH_S1M_JEEENS4_5SM1004TMEM4LOAD26SM100_TMEM_LOAD_16dp32b32xES13_NS14_INS15_ILi2ELi4ELi3EEES18_NSW_INS5_IJS19_SE_EEENS5_IJSE_SB_EEEEEEENS4_39AutoVectorizingCopyWithAssumedAlignmentILi128EEENS4_14SM90_TMA_STOREES21_S23_S23_EEEvvEEEEvNT_6ParamsE:
	.zero		2944


//--------------------- SYMBOLS --------------------------

	.type		.nv.reservedSmem.offset0,@object
	.size		.nv.reservedSmem.offset0,0x4
	.type		.nv.reservedSmem.cap,@object
	.size		.nv.reservedSmem.cap,0x4
	.type		__assertfail,@function
